// auto-generated by cutlass_sweep.gemm — config: {"arch": "sm_90", "cluster_m": 2, "cluster_n": 1, "dtype": "bf16", "dtype_b": "bf16", "layout": "nt", "stages": 0, "tile_k": 16, "tile_m": 128, "tile_n": 192}
#include "cutlass/cutlass.h"
#include "cutlass/gemm/collective/collective_builder.hpp"
#include "cutlass/gemm/device/gemm_universal_adapter.h"
#include "cutlass/gemm/kernel/gemm_universal.hpp"
#include "cutlass/epilogue/collective/collective_builder.hpp"

using ElemA = cutlass::bfloat16_t;
using ElemB = cutlass::bfloat16_t;
using ElemCD = cutlass::bfloat16_t;
using Acc  = float;
using TileShape    = cute::Shape<cute::_128, cute::_192, cute::_16>;
using ClusterShape = cute::Shape<cute::_2, cute::_1, cute::_1>;

using CollectiveEpilogue = typename cutlass::epilogue::collective::CollectiveBuilder<
    cutlass::arch::Sm90, cutlass::arch::OpClassTensorOp,
    TileShape, ClusterShape,
    cutlass::epilogue::collective::EpilogueTileAuto,
    Acc, Acc,
    ElemCD, cutlass::layout::RowMajor, 128 / cutlass::sizeof_bits<ElemCD>::value,
    ElemCD, cutlass::layout::RowMajor, 128 / cutlass::sizeof_bits<ElemCD>::value,
    cutlass::epilogue::collective::EpilogueScheduleAuto
  >::CollectiveOp;

using CollectiveMainloop = typename cutlass::gemm::collective::CollectiveBuilder<
    cutlass::arch::Sm90, cutlass::arch::OpClassTensorOp,
    ElemA, cutlass::layout::RowMajor, 128 / cutlass::sizeof_bits<ElemA>::value,
    ElemB, cutlass::layout::ColumnMajor, 128 / cutlass::sizeof_bits<ElemB>::value,
    Acc,
    TileShape, ClusterShape,
    cutlass::gemm::collective::StageCountAutoCarveout<static_cast<int>(sizeof(typename CollectiveEpilogue::SharedStorage))>,
    cutlass::gemm::collective::KernelScheduleAuto
  >::CollectiveOp;

using GemmKernel = cutlass::gemm::kernel::GemmUniversal<
    cute::Shape<int,int,int,int>,
    CollectiveMainloop,
    CollectiveEpilogue
>;
using Gemm = cutlass::gemm::device::GemmUniversalAdapter<GemmKernel>;

// Force the device kernel symbol into the cubin without needing a host main.
auto* _anchor = &cutlass::device_kernel<GemmKernel>;


// ===== COMPILED SASS (sm_90a) =====

	.target	sm_90a

	.elftype	@"ET_EXEC"


//--------------------- .note.nv.tkinfo           --------------------------
	.section	.note.nv.tkinfo,"",@"SHT_NOTE"
	.sectionflags	@"SHF_NOTE_NV_TKINFO"
	.tkinfo
        /*0018*/ 	.word	0x00000002
        /*0030*/ 	.string	""
        /*0030*/ 	.string	"ptxas"
        /*0030*/ 	.string	"Cuda compilation tools, release 13.0, V13.0.88"
        /*0030*/ 	.string	"Build cuda_13.0.r13.0/compiler.36424714_0"
        /*0030*/ 	.string	"-arch sm_90a -m 64 "



//--------------------- .note.nv.cuinfo           --------------------------
	.section	.note.nv.cuinfo,"",@"SHT_NOTE"
	.sectionflags	@"SHF_NOTE_NV_CUINFO"
        /*0018*/ 	.short	0x0002
        /*001a*/ 	.short	0x005a
        /*001c*/ 	.short	0x0082
	.zero		2


//--------------------- .nv.info                  --------------------------
	.section	.nv.info,"",@"SHT_CUDA_INFO"
	.align	4


	//----- nvinfo : EIATTR_REGCOUNT
	.align		4
        /*0000*/ 	.byte	0x04, 0x2f
        /*0002*/ 	.short	(.L_15 - .L_14)
	.align		4
.L_14:
        /*0004*/ 	.word	index@(_ZN7cutlass13device_kernelINS_4gemm6kernel13GemmUniversalIN4cute5tupleIJiiiiEEENS1_10collective13CollectiveMmaINS1_34MainloopSm90TmaGmmaWarpSpecializedILi22ENS5_IJNS4_1CILi2EEENSA_ILi1EEESC_EEENS1_35KernelTmaWarpSpecializedCooperativeEEENS5_IJNSA_ILi128EEENSA_ILi192EEENSA_ILi16EEEEEENS_10bfloat16_tENS5_IJlSC_lEEESK_SL_NS4_8TiledMMAINS4_8MMA_AtomIJNS4_4SM904GMMA28MMA_64x192x16_F32BF16BF16_SSILNSP_5MajorE0ELSR_0ELNSP_7ScaleInE1ELSS_1EEEEEENS4_6LayoutISD_NS5_IJSC_NSA_ILi0EEESW_EEEEENS5_IJNS4_10UnderscoreESZ_SZ_EEEEENS4_13SM90_TMA_LOADENS4_14ComposedLayoutINS4_7SwizzleILi1ELi4ELi3EEENS4_18smem_ptr_flag_bitsILi16EEENSV_INS5_IJNSA_ILi8EEESI_EEENS5_IJSI_SC_EEEEEEEvNS4_8identityENS4_23SM90_TMA_LOAD_MULTICASTES1C_vS1D_EENS_8epilogue10collective6detail29Sm90TmaWarpSpecializedAdapterINS1H_15DefaultEpilogueISK_SL_SL_NS1G_6thread17LinearCombinationISK_Li1EffLNS1L_9ScaleType4KindE0ELNS_15FloatRoundStyleE2ESK_EENS1_15EpilogueDefaultEEEEEvvEEEEvNT_6ParamsE)
        /*0008*/ 	.word	0x000000a8


	//----- nvinfo : EIATTR_FRAME_SIZE
	.align		4
.L_15:
        /*000c*/ 	.byte	0x04, 0x11
        /*000e*/ 	.short	(.L_17 - .L_16)
	.align		4
.L_16:
        /*0010*/ 	.word	index@(_ZN7cutlass13device_kernelINS_4gemm6kernel13GemmUniversalIN4cute5tupleIJiiiiEEENS1_10collective13CollectiveMmaINS1_34MainloopSm90TmaGmmaWarpSpecializedILi22ENS5_IJNS4_1CILi2EEENSA_ILi1EEESC_EEENS1_35KernelTmaWarpSpecializedCooperativeEEENS5_IJNSA_ILi128EEENSA_ILi192EEENSA_ILi16EEEEEENS_10bfloat16_tENS5_IJlSC_lEEESK_SL_NS4_8TiledMMAINS4_8MMA_AtomIJNS4_4SM904GMMA28MMA_64x192x16_F32BF16BF16_SSILNSP_5MajorE0ELSR_0ELNSP_7ScaleInE1ELSS_1EEEEEENS4_6LayoutISD_NS5_IJSC_NSA_ILi0EEESW_EEEEENS5_IJNS4_10UnderscoreESZ_SZ_EEEEENS4_13SM90_TMA_LOADENS4_14ComposedLayoutINS4_7SwizzleILi1ELi4ELi3EEENS4_18smem_ptr_flag_bitsILi16EEENSV_INS5_IJNSA_ILi8EEESI_EEENS5_IJSI_SC_EEEEEEEvNS4_8identityENS4_23SM90_TMA_LOAD_MULTICASTES1C_vS1D_EENS_8epilogue10collective6detail29Sm90TmaWarpSpecializedAdapterINS1H_15DefaultEpilogueISK_SL_SL_NS1G_6thread17LinearCombinationISK_Li1EffLNS1L_9ScaleType4KindE0ELNS_15FloatRoundStyleE2ESK_EENS1_15EpilogueDefaultEEEEEvvEEEEvNT_6ParamsE)
        /*0014*/ 	.word	0x00000000


	//----- nvinfo : EIATTR_MIN_STACK_SIZE
	.align		4
.L_17:
        /*0018*/ 	.byte	0x04, 0x12
        /*001a*/ 	.short	(.L_19 - .L_18)
	.align		4
.L_18:
        /*001c*/ 	.word	index@(_ZN7cutlass13device_kernelINS_4gemm6kernel13GemmUniversalIN4cute5tupleIJiiiiEEENS1_10collective13CollectiveMmaINS1_34MainloopSm90TmaGmmaWarpSpecializedILi22ENS5_IJNS4_1CILi2EEENSA_ILi1EEESC_EEENS1_35KernelTmaWarpSpecializedCooperativeEEENS5_IJNSA_ILi128EEENSA_ILi192EEENSA_ILi16EEEEEENS_10bfloat16_tENS5_IJlSC_lEEESK_SL_NS4_8TiledMMAINS4_8MMA_AtomIJNS4_4SM904GMMA28MMA_64x192x16_F32BF16BF16_SSILNSP_5MajorE0ELSR_0ELNSP_7ScaleInE1ELSS_1EEEEEENS4_6LayoutISD_NS5_IJSC_NSA_ILi0EEESW_EEEEENS5_IJNS4_10UnderscoreESZ_SZ_EEEEENS4_13SM90_TMA_LOADENS4_14ComposedLayoutINS4_7SwizzleILi1ELi4ELi3EEENS4_18smem_ptr_flag_bitsILi16EEENSV_INS5_IJNSA_ILi8EEESI_EEENS5_IJSI_SC_EEEEEEEvNS4_8identityENS4_23SM90_TMA_LOAD_MULTICASTES1C_vS1D_EENS_8epilogue10collective6detail29Sm90TmaWarpSpecializedAdapterINS1H_15DefaultEpilogueISK_SL_SL_NS1G_6thread17LinearCombinationISK_Li1EffLNS1L_9ScaleType4KindE0ELNS_15FloatRoundStyleE2ESK_EENS1_15EpilogueDefaultEEEEEvvEEEEvNT_6ParamsE)
        /*0020*/ 	.word	0x00000000
.L_19:


//--------------------- .nv.compat                --------------------------
	.section	.nv.compat,"",@"SHT_CUDA_COMPAT_INFO"
	.align	4
        /*0000*/ 	.byte	0x02, 0x09, 0x01, 0x00, 0x02, 0x02, 0x04, 0x00, 0x02, 0x05, 0x05, 0x00, 0x03, 0x07, 0x01, 0x01
        /*0010*/ 	.byte	0x02, 0x03, 0x01, 0x00, 0x02, 0x06, 0x01, 0x00, 0x04, 0x0b, 0x08, 0x00, 0x00, 0x00, 0x00, 0x00
        /*0020*/ 	.byte	0x00, 0x00, 0x00, 0x00


//--------------------- .nv.info._ZN7cutlass13device_kernelINS_4gemm6kernel13GemmUniversalIN4cute5tupleIJiiiiEEENS1_10collective13CollectiveMmaINS1_34MainloopSm90TmaGmmaWarpSpecializedILi22ENS5_IJNS4_1CILi2EEENSA_ILi1EEESC_EEENS1_35KernelTmaWarpSpecializedCooperativeEEENS5_IJNSA_ILi128EEENSA_ILi192EEENSA_ILi16EEEEEENS_10bfloat16_tENS5_IJlSC_lEEESK_SL_NS4_8TiledMMAINS4_8MMA_AtomIJNS4_4SM904GMMA28MMA_64x192x16_F32BF16BF16_SSILNSP_5MajorE0ELSR_0ELNSP_7ScaleInE1ELSS_1EEEEEENS4_6LayoutISD_NS5_IJSC_NSA_ILi0EEESW_EEEEENS5_IJNS4_10UnderscoreESZ_SZ_EEEEENS4_13SM90_TMA_LOADENS4_14ComposedLayoutINS4_7SwizzleILi1ELi4ELi3EEENS4_18smem_ptr_flag_bitsILi16EEENSV_INS5_IJNSA_ILi8EEESI_EEENS5_IJSI_SC_EEEEEEEvNS4_8identityENS4_23SM90_TMA_LOAD_MULTICASTES1C_vS1D_EENS_8epilogue10collective6detail29Sm90TmaWarpSpecializedAdapterINS1H_15DefaultEpilogueISK_SL_SL_NS1G_6thread17LinearCombinationISK_Li1EffLNS1L_9ScaleType4KindE0ELNS_15FloatRoundStyleE2ESK_EENS1_15EpilogueDefaultEEEEEvvEEEEvNT_6ParamsE --------------------------
	.section	.nv.info._ZN7cutlass13device_kernelINS_4gemm6kernel13GemmUniversalIN4cute5tupleIJiiiiEEENS1_10collective13CollectiveMmaINS1_34MainloopSm90TmaGmmaWarpSpecializedILi22ENS5_IJNS4_1CILi2EEENSA_ILi1EEESC_EEENS1_35KernelTmaWarpSpecializedCooperativeEEENS5_IJNSA_ILi128EEENSA_ILi192EEENSA_ILi16EEEEEENS_10bfloat16_tENS5_IJlSC_lEEESK_SL_NS4_8TiledMMAINS4_8MMA_AtomIJNS4_4SM904GMMA28MMA_64x192x16_F32BF16BF16_SSILNSP_5MajorE0ELSR_0ELNSP_7ScaleInE1ELSS_1EEEEEENS4_6LayoutISD_NS5_IJSC_NSA_ILi0EEESW_EEEEENS5_IJNS4_10UnderscoreESZ_SZ_EEEEENS4_13SM90_TMA_LOADENS4_14ComposedLayoutINS4_7SwizzleILi1ELi4ELi3EEENS4_18smem_ptr_flag_bitsILi16EEENSV_INS5_IJNSA_ILi8EEESI_EEENS5_IJSI_SC_EEEEEEEvNS4_8identityENS4_23SM90_TMA_LOAD_MULTICASTES1C_vS1D_EENS_8epilogue10collective6detail29Sm90TmaWarpSpecializedAdapterINS1H_15DefaultEpilogueISK_SL_SL_NS1G_6thread17LinearCombinationISK_Li1EffLNS1L_9ScaleType4KindE0ELNS_15FloatRoundStyleE2ESK_EENS1_15EpilogueDefaultEEEEEvvEEEEvNT_6ParamsE,"",@"SHT_CUDA_INFO"
	.sectionflags	@""
	.align	4


	//----- nvinfo : EIATTR_CUDA_API_VERSION
	.align		4
        /*0000*/ 	.byte	0x04, 0x37
        /*0002*/ 	.short	(.L_21 - .L_20)
.L_20:
        /*0004*/ 	.word	0x00000082


	//----- nvinfo : EIATTR_KPARAM_INFO
	.align		4
.L_21:
        /*0008*/ 	.byte	0x04, 0x17
        /*000a*/ 	.short	(.L_23 - .L_22)
.L_22:
        /*000c*/ 	.word	0x00000000
        /*0010*/ 	.short	0x0000
        /*0012*/ 	.short	0x0070
        /*0014*/ 	.byte	0x00, 0xf0, 0x01, 0x10


	//----- nvinfo : EIATTR_SPARSE_MMA_MASK
	.align		4
.L_23:
        /*0018*/ 	.byte	0x03, 0x50
        /*001a*/ 	.short	0x0000


	//----- nvinfo : EIATTR_MAXREG_COUNT
	.align		4
        /*001c*/ 	.byte	0x03, 0x1b
        /*001e*/ 	.short	0x00a8


	//----- nvinfo : EIATTR_NUM_BARRIERS
	.align		4
        /*0020*/ 	.byte	0x02, 0x4c
        /*0022*/ 	.byte	0x01
	.zero		1


	//----- nvinfo : EIATTR_EXTERNS
	.align		4
        /*0024*/ 	.byte	0x04, 0x0f
        /*0026*/ 	.short	(.L_25 - .L_24)


	//   ....[0]....
	.align		4
.L_24:
        /*0028*/ 	.word	index@(__assertfail)


	//----- nvinfo : EIATTR_MERCURY_ISA_VERSION
	.align		4
.L_25:
        /*002c*/ 	.byte	0x03, 0x5f
        /*002e*/ 	.short	0x0101


	//----- nvinfo : EIATTR_INT_WARP_WIDE_INSTR_OFFSETS
	.align		4
        /*0030*/ 	.byte	0x04, 0x31
        /*0032*/ 	.short	(.L_27 - .L_26)


	//   ....[0]....
.L_26:
        /*0034*/ 	.word	0x000006f0


	//   ....[1]....
        /*0038*/ 	.word	0x00000720


	//   ....[2]....
        /*003c*/ 	.word	0x000008e0


	//----- nvinfo : EIATTR_COOP_GROUP_MASK_REGIDS
	.align		4
.L_27:
        /*0040*/ 	.byte	0x04, 0x29
        /*0042*/ 	.short	(.L_29 - .L_28)


	//   ....[0]....
.L_28:
        /*0044*/ 	.word	0xffffffff


	//   ....[1]....
        /*0048*/ 	.word	0xffffffff


	//   ....[2]....
        /*004c*/ 	.word	0xffffffff


	//   ....[3]....
        /*0050*/ 	.word	0xffffffff


	//   ....[4]....
        /*0054*/ 	.word	0xffffffff


	//   ....[5]....
        /*0058*/ 	.word	0xffffffff


	//----- nvinfo : EIATTR_COOP_GROUP_INSTR_OFFSETS
	.align		4
.L_29:
        /*005c*/ 	.byte	0x04, 0x28
        /*005e*/ 	.short	(.L_31 - .L_30)


	//   ....[0]....
.L_30:
        /*0060*/ 	.word	0x00000060


	//   ....[1]....
        /*0064*/ 	.word	0x00000070


	//   ....[2]....
        /*0068*/ 	.word	0x00000130


	//   ....[3]....
        /*006c*/ 	.word	0x00000540


	//   ....[4]....
        /*0070*/ 	.word	0x00000a60


	//   ....[5]....
        /*0074*/ 	.word	0x000014a0


	//----- nvinfo : EIATTR_REG_RECONFIG
	.align		4
.L_31:
        /*0078*/ 	.byte	0x01, 0x54
	.zero		2


	//----- nvinfo : EIATTR_SYSCALL_OFFSETS
	.align		4
        /*007c*/ 	.byte	0x04, 0x46
        /*007e*/ 	.short	(.L_33 - .L_32)


	//   ....[0]....
.L_32:
        /*0080*/ 	.word	0x00001660


	//----- nvinfo : EIATTR_MBARRIER_INSTR_OFFSETS
	.align		4
.L_33:
        /*0084*/ 	.byte	0x04, 0x39
        /*0086*/ 	.short	(.L_35 - .L_34)


	//   ....[0]....
.L_34:
        /*0088*/ 	.word	0x00000250
        /*008c*/ 	.word	0x000000ff
        /*0090*/ 	.word	0x00000000
        /*0094*/ 	.short	0x0100
        /*0096*/ 	.byte	0x08
	.zero		1


	//   ....[1]....
        /*0098*/ 	.word	0x00000260
        /*009c*/ 	.word	0x000000ff
        /*00a0*/ 	.word	0x000000b0
        /*00a4*/ 	.short	0x0100
        /*00a6*/ 	.byte	0x08
	.zero		1


	//   ....[2]....
        /*00a8*/ 	.word	0x00000270
        /*00ac*/ 	.word	0x000000ff
        /*00b0*/ 	.word	0x00000008
        /*00b4*/ 	.short	0x0100
        /*00b6*/ 	.byte	0x08
	.zero		1


	//   ....[3]....
        /*00b8*/ 	.word	0x00000280
        /*00bc*/ 	.word	0x000000ff
        /*00c0*/ 	.word	0x000000b8
        /*00c4*/ 	.short	0x0100
        /*00c6*/ 	.byte	0x08
	.zero		1


	//   ....[4]....
        /*00c8*/ 	.word	0x00000290
        /*00cc*/ 	.word	0x000000ff
        /*00d0*/ 	.word	0x00000010
        /*00d4*/ 	.short	0x0100
        /*00d6*/ 	.byte	0x08
	.zero		1


	//   ....[5]....
        /*00d8*/ 	.word	0x000002a0
        /*00dc*/ 	.word	0x000000ff
        /*00e0*/ 	.word	0x000000c0
        /*00e4*/ 	.short	0x0100
        /*00e6*/ 	.byte	0x08
	.zero		1


	//   ....[6]....
        /*00e8*/ 	.word	0x000002b0
        /*00ec*/ 	.word	0x000000ff
        /*00f0*/ 	.word	0x00000018
        /*00f4*/ 	.short	0x0100
        /*00f6*/ 	.byte	0x08
	.zero		1


	//   ....[7]....
        /*00f8*/ 	.word	0x000002c0
        /*00fc*/ 	.word	0x000000ff
        /*0100*/ 	.word	0x000000c8
        /*0104*/ 	.short	0x0100
        /*0106*/ 	.byte	0x08
	.zero		1


	//   ....[8]....
        /*0108*/ 	.word	0x000002d0
        /*010c*/ 	.word	0x000000ff
        /*0110*/ 	.word	0x00000020
        /*0114*/ 	.short	0x0100
        /*0116*/ 	.byte	0x08
	.zero		1


	//   ....[9]....
        /*0118*/ 	.word	0x000002e0
        /*011c*/ 	.word	0x000000ff
        /*0120*/ 	.word	0x000000d0
        /*0124*/ 	.short	0x0100
        /*0126*/ 	.byte	0x08
	.zero		1


	//   ....[10]....
        /*0128*/ 	.word	0x000002f0
        /*012c*/ 	.word	0x000000ff
        /*0130*/ 	.word	0x00000028
        /*0134*/ 	.short	0x0100
        /*0136*/ 	.byte	0x08
	.zero		1


	//   ....[11]....
        /*0138*/ 	.word	0x00000300
        /*013c*/ 	.word	0x000000ff
        /*0140*/ 	.word	0x000000d8
        /*0144*/ 	.short	0x0100
        /*0146*/ 	.byte	0x08
	.zero		1


	//   ....[12]....
        /*0148*/ 	.word	0x00000310
        /*014c*/ 	.word	0x000000ff
        /*0150*/ 	.word	0x00000030
        /*0154*/ 	.short	0x0100
        /*0156*/ 	.byte	0x08
	.zero		1


	//   ....[13]....
        /*0158*/ 	.word	0x00000320
        /*015c*/ 	.word	0x000000ff
        /*0160*/ 	.word	0x000000e0
        /*0164*/ 	.short	0x0100
        /*0166*/ 	.byte	0x08
	.zero		1


	//   ....[14]....
        /*0168*/ 	.word	0x00000330
        /*016c*/ 	.word	0x000000ff
        /*0170*/ 	.word	0x00000038
        /*0174*/ 	.short	0x0100
        /*0176*/ 	.byte	0x08
	.zero		1


	//   ....[15]....
        /*0178*/ 	.word	0x00000340
        /*017c*/ 	.word	0x000000ff
        /*0180*/ 	.word	0x000000e8
        /*0184*/ 	.short	0x0100
        /*0186*/ 	.byte	0x08
	.zero		1


	//   ....[16]....
        /*0188*/ 	.word	0x00000350
        /*018c*/ 	.word	0x000000ff
        /*0190*/ 	.word	0x00000040
        /*0194*/ 	.short	0x0100
        /*0196*/ 	.byte	0x08
	.zero		1


	//   ....[17]....
        /*0198*/ 	.word	0x00000360
        /*019c*/ 	.word	0x000000ff
        /*01a0*/ 	.word	0x000000f0
        /*01a4*/ 	.short	0x0100
        /*01a6*/ 	.byte	0x08
	.zero		1


	//   ....[18]....
        /*01a8*/ 	.word	0x00000370
        /*01ac*/ 	.word	0x000000ff
        /*01b0*/ 	.word	0x00000048
        /*01b4*/ 	.short	0x0100
        /*01b6*/ 	.byte	0x08
	.zero		1


	//   ....[19]....
        /*01b8*/ 	.word	0x00000380
        /*01bc*/ 	.word	0x000000ff
        /*01c0*/ 	.word	0x000000f8
        /*01c4*/ 	.short	0x0100
        /*01c6*/ 	.byte	0x08
	.zero		1


	//   ....[20]....
        /*01c8*/ 	.word	0x00000390
        /*01cc*/ 	.word	0x000000ff
        /*01d0*/ 	.word	0x00000050
        /*01d4*/ 	.short	0x0100
        /*01d6*/ 	.byte	0x08
	.zero		1


	//   ....[21]....
        /*01d8*/ 	.word	0x000003a0
        /*01dc*/ 	.word	0x000000ff
        /*01e0*/ 	.word	0x00000100
        /*01e4*/ 	.short	0x0100
        /*01e6*/ 	.byte	0x08
	.zero		1


	//   ....[22]....
        /*01e8*/ 	.word	0x000003b0
        /*01ec*/ 	.word	0x000000ff
        /*01f0*/ 	.word	0x00000058
        /*01f4*/ 	.short	0x0100
        /*01f6*/ 	.byte	0x08
	.zero		1


	//   ....[23]....
        /*01f8*/ 	.word	0x000003c0
        /*01fc*/ 	.word	0x000000ff
        /*0200*/ 	.word	0x00000108
        /*0204*/ 	.short	0x0100
        /*0206*/ 	.byte	0x08
	.zero		1


	//   ....[24]....
        /*0208*/ 	.word	0x000003d0
        /*020c*/ 	.word	0x000000ff
        /*0210*/ 	.word	0x00000060
        /*0214*/ 	.short	0x0100
        /*0216*/ 	.byte	0x08
	.zero		1


	//   ....[25]....
        /*0218*/ 	.word	0x000003e0
        /*021c*/ 	.word	0x000000ff
        /*0220*/ 	.word	0x00000110
        /*0224*/ 	.short	0x0100
        /*0226*/ 	.byte	0x08
	.zero		1


	//   ....[26]....
        /*0228*/ 	.word	0x000003f0
        /*022c*/ 	.word	0x000000ff
        /*0230*/ 	.word	0x00000068
        /*0234*/ 	.short	0x0100
        /*0236*/ 	.byte	0x08
	.zero		1


	//   ....[27]....
        /*0238*/ 	.word	0x00000400
        /*023c*/ 	.word	0x000000ff
        /*0240*/ 	.word	0x00000118
        /*0244*/ 	.short	0x0100
        /*0246*/ 	.byte	0x08
	.zero		1


	//   ....[28]....
        /*0248*/ 	.word	0x00000410
        /*024c*/ 	.word	0x000000ff
        /*0250*/ 	.word	0x00000070
        /*0254*/ 	.short	0x0100
        /*0256*/ 	.byte	0x08
	.zero		1


	//   ....[29]....
        /*0258*/ 	.word	0x00000420
        /*025c*/ 	.word	0x000000ff
        /*0260*/ 	.word	0x00000120
        /*0264*/ 	.short	0x0100
        /*0266*/ 	.byte	0x08
	.zero		1


	//   ....[30]....
        /*0268*/ 	.word	0x00000430
        /*026c*/ 	.word	0x000000ff
        /*0270*/ 	.word	0x00000078
        /*0274*/ 	.short	0x0100
        /*0276*/ 	.byte	0x08
	.zero		1


	//   ....[31]....
        /*0278*/ 	.word	0x00000440
        /*027c*/ 	.word	0x000000ff
        /*0280*/ 	.word	0x00000128
        /*0284*/ 	.short	0x0100
        /*0286*/ 	.byte	0x08
	.zero		1


	//   ....[32]....
        /*0288*/ 	.word	0x00000450
        /*028c*/ 	.word	0x000000ff
        /*0290*/ 	.word	0x00000080
        /*0294*/ 	.short	0x0100
        /*0296*/ 	.byte	0x08
	.zero		1


	//   ....[33]....
        /*0298*/ 	.word	0x00000460
        /*029c*/ 	.word	0x000000ff
        /*02a0*/ 	.word	0x00000130
        /*02a4*/ 	.short	0x0100
        /*02a6*/ 	.byte	0x08
	.zero		1


	//   ....[34]....
        /*02a8*/ 	.word	0x00000470
        /*02ac*/ 	.word	0x000000ff
        /*02b0*/ 	.word	0x00000088
        /*02b4*/ 	.short	0x0100
        /*02b6*/ 	.byte	0x08
	.zero		1


	//   ....[35]....
        /*02b8*/ 	.word	0x00000480
        /*02bc*/ 	.word	0x000000ff
        /*02c0*/ 	.word	0x00000138
        /*02c4*/ 	.short	0x0100
        /*02c6*/ 	.byte	0x08
	.zero		1


	//   ....[36]....
        /*02c8*/ 	.word	0x00000490
        /*02cc*/ 	.word	0x000000ff
        /*02d0*/ 	.word	0x00000090
        /*02d4*/ 	.short	0x0100
        /*02d6*/ 	.byte	0x08
	.zero		1


	//   ....[37]....
        /*02d8*/ 	.word	0x000004a0
        /*02dc*/ 	.word	0x000000ff
        /*02e0*/ 	.word	0x00000140
        /*02e4*/ 	.short	0x0100
        /*02e6*/ 	.byte	0x08
	.zero		1


	//   ....[38]....
        /*02e8*/ 	.word	0x000004b0
        /*02ec*/ 	.word	0x000000ff
        /*02f0*/ 	.word	0x00000098
        /*02f4*/ 	.short	0x0100
        /*02f6*/ 	.byte	0x08
	.zero		1


	//   ....[39]....
        /*02f8*/ 	.word	0x000004c0
        /*02fc*/ 	.word	0x000000ff
        /*0300*/ 	.word	0x00000148
        /*0304*/ 	.short	0x0100
        /*0306*/ 	.byte	0x08
	.zero		1


	//   ....[40]....
        /*0308*/ 	.word	0x000004d0
        /*030c*/ 	.word	0x000000ff
        /*0310*/ 	.word	0x000000a0
        /*0314*/ 	.short	0x0100
        /*0316*/ 	.byte	0x08
	.zero		1


	//   ....[41]....
        /*0318*/ 	.word	0x000004e0
        /*031c*/ 	.word	0x000000ff
        /*0320*/ 	.word	0x00000150
        /*0324*/ 	.short	0x0100
        /*0326*/ 	.byte	0x08
	.zero		1


	//   ....[42]....
        /*0328*/ 	.word	0x000004f0
        /*032c*/ 	.word	0x000000ff
        /*0330*/ 	.word	0x000000a8
        /*0334*/ 	.short	0x0100
        /*0336*/ 	.byte	0x08
	.zero		1


	//   ....[43]....
        /*0338*/ 	.word	0x00000500
        /*033c*/ 	.word	0x000000ff
        /*0340*/ 	.word	0x00000158
        /*0344*/ 	.short	0x0100
        /*0346*/ 	.byte	0x08
	.zero		1


	//   ....[44]....
        /*0348*/ 	.word	0x00000960
        /*034c*/ 	.word	0x000000ff
        /*0350*/ 	.word	0x00000170
        /*0354*/ 	.short	0x0100
        /*0356*/ 	.byte	0x06
	.zero		1


	//   ....[45]....
        /*0358*/ 	.word	0x000009f0
        /*035c*/ 	.word	0x000000ff
        /*0360*/ 	.word	0x00000178
        /*0364*/ 	.short	0x0100
        /*0366*/ 	.byte	0x06
	.zero		1


	//   ....[46]....
        /*0368*/ 	.word	0x000016e0
        /*036c*/ 	.word	0x00000003
        /*0370*/ 	.word	0x00000000
        /*0374*/ 	.short	0x010a
        /*0376*/ 	.byte	0x3f
	.zero		1


	//   ....[47]....
        /*0378*/ 	.word	0x00001720
        /*037c*/ 	.word	0x00000003
        /*0380*/ 	.word	0x00000000
        /*0384*/ 	.short	0x010a
        /*0386*/ 	.byte	0x3f
	.zero		1


	//   ....[48]....
        /*0388*/ 	.word	0x00001950
        /*038c*/ 	.word	0x000000ff
        /*0390*/ 	.word	0x00000000
        /*0394*/ 	.short	0x010a
        /*0396*/ 	.byte	0x04
	.zero		1


	//   ....[49]....
        /*0398*/ 	.word	0x00001990
        /*039c*/ 	.word	0x000000ff
        /*03a0*/ 	.word	0x00000000
        /*03a4*/ 	.short	0x010a
        /*03a6*/ 	.byte	0x04
	.zero		1


	//   ....[50]....
        /*03a8*/ 	.word	0x00001a80
        /*03ac*/ 	.word	0x00000005
        /*03b0*/ 	.word	0x00000000
        /*03b4*/ 	.short	0x0101
        /*03b6*/ 	.byte	0x3f
	.zero		1


	//   ....[51]....
        /*03b8*/ 	.word	0x00001cd0
        /*03bc*/ 	.word	0x00000000
        /*03c0*/ 	.word	0x00000000
        /*03c4*/ 	.short	0x0101
        /*03c6*/ 	.byte	0x3f
	.zero		1


	//   ....[52]....
        /*03c8*/ 	.word	0x00008c90
        /*03cc*/ 	.word	0x00000014
        /*03d0*/ 	.word	0x000000b0
        /*03d4*/ 	.short	0x010a
        /*03d6*/ 	.byte	0x3f
	.zero		1


	//   ....[53]....
        /*03d8*/ 	.word	0x00009010
        /*03dc*/ 	.word	0x00000003
        /*03e0*/ 	.word	0x00000178
        /*03e4*/ 	.short	0x0101
        /*03e6*/ 	.byte	0x3f
	.zero		1


	//   ....[54]....
        /*03e8*/ 	.word	0x00009760
        /*03ec*/ 	.word	0x00000007
        /*03f0*/ 	.word	0x00000000
        /*03f4*/ 	.short	0x010a
        /*03f6*/ 	.byte	0x3f
	.zero		1


	//   ....[55]....
        /*03f8*/ 	.word	0x000097e0
        /*03fc*/ 	.word	0x00000008
        /*0400*/ 	.word	0x00000000
        /*0404*/ 	.short	0x010a
        /*0406*/ 	.byte	0x3f
	.zero		1


	//   ....[56]....
        /*0408*/ 	.word	0x00009870
        /*040c*/ 	.word	0x00000009
        /*0410*/ 	.word	0x00000000
        /*0414*/ 	.short	0x010a
        /*0416*/ 	.byte	0x3f
	.zero		1


	//   ....[57]....
        /*0418*/ 	.word	0x00009900
        /*041c*/ 	.word	0x00000008
        /*0420*/ 	.word	0x00000000
        /*0424*/ 	.short	0x010a
        /*0426*/ 	.byte	0x3f
	.zero		1


	//   ....[58]....
        /*0428*/ 	.word	0x00009990
        /*042c*/ 	.word	0x00000009
        /*0430*/ 	.word	0x00000000
        /*0434*/ 	.short	0x010a
        /*0436*/ 	.byte	0x3f
	.zero		1


	//   ....[59]....
        /*0438*/ 	.word	0x00009a20
        /*043c*/ 	.word	0x00000008
        /*0440*/ 	.word	0x00000000
        /*0444*/ 	.short	0x010a
        /*0446*/ 	.byte	0x3f
	.zero		1


	//   ....[60]....
        /*0448*/ 	.word	0x00009ab0
        /*044c*/ 	.word	0x00000009
        /*0450*/ 	.word	0x00000000
        /*0454*/ 	.short	0x010a
        /*0456*/ 	.byte	0x3f
	.zero		1


	//   ....[61]....
        /*0458*/ 	.word	0x00009b40
        /*045c*/ 	.word	0x00000008
        /*0460*/ 	.word	0x00000000
        /*0464*/ 	.short	0x010a
        /*0466*/ 	.byte	0x3f
	.zero		1


	//   ....[62]....
        /*0468*/ 	.word	0x00009bd0
        /*046c*/ 	.word	0x00000009
        /*0470*/ 	.word	0x00000000
        /*0474*/ 	.short	0x010a
        /*0476*/ 	.byte	0x3f
	.zero		1


	//   ....[63]....
        /*0478*/ 	.word	0x00009c60
        /*047c*/ 	.word	0x00000008
        /*0480*/ 	.word	0x00000000
        /*0484*/ 	.short	0x010a
        /*0486*/ 	.byte	0x3f
	.zero		1


	//   ....[64]....
        /*0488*/ 	.word	0x00009cf0
        /*048c*/ 	.word	0x00000009
        /*0490*/ 	.word	0x00000000
        /*0494*/ 	.short	0x010a
        /*0496*/ 	.byte	0x3f
	.zero		1


	//   ....[65]....
        /*0498*/ 	.word	0x00009d80
        /*049c*/ 	.word	0x00000008
        /*04a0*/ 	.word	0x00000000
        /*04a4*/ 	.short	0x010a
        /*04a6*/ 	.byte	0x3f
	.zero		1


	//   ....[66]....
        /*04a8*/ 	.word	0x00009e10
        /*04ac*/ 	.word	0x00000009
        /*04b0*/ 	.word	0x00000000
        /*04b4*/ 	.short	0x010a
        /*04b6*/ 	.byte	0x3f
	.zero		1


	//   ....[67]....
        /*04b8*/ 	.word	0x00009ea0
        /*04bc*/ 	.word	0x00000008
        /*04c0*/ 	.word	0x00000000
        /*04c4*/ 	.short	0x010a
        /*04c6*/ 	.byte	0x3f
	.zero		1


	//   ....[68]....
        /*04c8*/ 	.word	0x00009f30
        /*04cc*/ 	.word	0x00000009
        /*04d0*/ 	.word	0x00000000
        /*04d4*/ 	.short	0x010a
        /*04d6*/ 	.byte	0x3f
	.zero		1


	//   ....[69]....
        /*04d8*/ 	.word	0x00009fc0
        /*04dc*/ 	.word	0x00000008
        /*04e0*/ 	.word	0x00000000
        /*04e4*/ 	.short	0x010a
        /*04e6*/ 	.byte	0x3f
	.zero		1


	//   ....[70]....
        /*04e8*/ 	.word	0x0000a050
        /*04ec*/ 	.word	0x00000009
        /*04f0*/ 	.word	0x00000000
        /*04f4*/ 	.short	0x010a
        /*04f6*/ 	.byte	0x3f
	.zero		1


	//   ....[71]....
        /*04f8*/ 	.word	0x0000a0e0
        /*04fc*/ 	.word	0x00000008
        /*0500*/ 	.word	0x00000000
        /*0504*/ 	.short	0x010a
        /*0506*/ 	.byte	0x3f
	.zero		1


	//   ....[72]....
        /*0508*/ 	.word	0x0000a170
        /*050c*/ 	.word	0x00000009
        /*0510*/ 	.word	0x00000000
        /*0514*/ 	.short	0x010a
        /*0516*/ 	.byte	0x3f
	.zero		1


	//   ....[73]....
        /*0518*/ 	.word	0x0000a200
        /*051c*/ 	.word	0x00000008
        /*0520*/ 	.word	0x00000000
        /*0524*/ 	.short	0x010a
        /*0526*/ 	.byte	0x3f
	.zero		1


	//   ....[74]....
        /*0528*/ 	.word	0x0000a290
        /*052c*/ 	.word	0x0000000b
        /*0530*/ 	.word	0x00000000
        /*0534*/ 	.short	0x010a
        /*0536*/ 	.byte	0x3f
	.zero		1


	//   ....[75]....
        /*0538*/ 	.word	0x0000a320
        /*053c*/ 	.word	0x00000003
        /*0540*/ 	.word	0x00000000
        /*0544*/ 	.short	0x010a
        /*0546*/ 	.byte	0x3f
	.zero		1


	//   ....[76]....
        /*0548*/ 	.word	0x0000a380
        /*054c*/ 	.word	0x00000003
        /*0550*/ 	.word	0x00000000
        /*0554*/ 	.short	0x010a
        /*0556*/ 	.byte	0x3f
	.zero		1


	//   ....[77]....
        /*0558*/ 	.word	0x0000a3e0
        /*055c*/ 	.word	0x00000005
        /*0560*/ 	.word	0x00000000
        /*0564*/ 	.short	0x010a
        /*0566*/ 	.byte	0x3f
	.zero		1


	//   ....[78]....
        /*0568*/ 	.word	0x0000a4b0
        /*056c*/ 	.word	0x00000014
        /*0570*/ 	.word	0x000000b0
        /*0574*/ 	.short	0x010a
        /*0576*/ 	.byte	0x3f
	.zero		1


	//   ....[79]....
        /*0578*/ 	.word	0x0000a580
        /*057c*/ 	.word	0x00000007
        /*0580*/ 	.word	0x00000000
        /*0584*/ 	.short	0x010a
        /*0586*/ 	.byte	0x3f
	.zero		1


	//   ....[80]....
        /*0588*/ 	.word	0x0000a5d0
        /*058c*/ 	.word	0x00000008
        /*0590*/ 	.word	0x00000000
        /*0594*/ 	.short	0x010a
        /*0596*/ 	.byte	0x3f
	.zero		1


	//   ....[81]....
        /*0598*/ 	.word	0x0000a620
        /*059c*/ 	.word	0x00000009
        /*05a0*/ 	.word	0x00000000
        /*05a4*/ 	.short	0x010a
        /*05a6*/ 	.byte	0x3f
	.zero		1


	//   ....[82]....
        /*05a8*/ 	.word	0x0000a670
        /*05ac*/ 	.word	0x00000008
        /*05b0*/ 	.word	0x00000000
        /*05b4*/ 	.short	0x010a
        /*05b6*/ 	.byte	0x3f
	.zero		1


	//   ....[83]....
        /*05b8*/ 	.word	0x0000a6c0
        /*05bc*/ 	.word	0x00000009
        /*05c0*/ 	.word	0x00000000
        /*05c4*/ 	.short	0x010a
        /*05c6*/ 	.byte	0x3f
	.zero		1


	//   ....[84]....
        /*05c8*/ 	.word	0x0000a710
        /*05cc*/ 	.word	0x00000008
        /*05d0*/ 	.word	0x00000000
        /*05d4*/ 	.short	0x010a
        /*05d6*/ 	.byte	0x3f
	.zero		1


	//   ....[85]....
        /*05d8*/ 	.word	0x0000a760
        /*05dc*/ 	.word	0x00000009
        /*05e0*/ 	.word	0x00000000
        /*05e4*/ 	.short	0x010a
        /*05e6*/ 	.byte	0x3f
	.zero		1


	//   ....[86]....
        /*05e8*/ 	.word	0x0000a7b0
        /*05ec*/ 	.word	0x00000008
        /*05f0*/ 	.word	0x00000000
        /*05f4*/ 	.short	0x010a
        /*05f6*/ 	.byte	0x3f
	.zero		1


	//   ....[87]....
        /*05f8*/ 	.word	0x0000a800
        /*05fc*/ 	.word	0x00000009
        /*0600*/ 	.word	0x00000000
        /*0604*/ 	.short	0x010a
        /*0606*/ 	.byte	0x3f
	.zero		1


	//   ....[88]....
        /*0608*/ 	.word	0x0000a850
        /*060c*/ 	.word	0x00000008
        /*0610*/ 	.word	0x00000000
        /*0614*/ 	.short	0x010a
        /*0616*/ 	.byte	0x3f
	.zero		1


	//   ....[89]....
        /*0618*/ 	.word	0x0000a8a0
        /*061c*/ 	.word	0x00000009
        /*0620*/ 	.word	0x00000000
        /*0624*/ 	.short	0x010a
        /*0626*/ 	.byte	0x3f
	.zero		1


	//   ....[90]....
        /*0628*/ 	.word	0x0000a8f0
        /*062c*/ 	.word	0x00000008
        /*0630*/ 	.word	0x00000000
        /*0634*/ 	.short	0x010a
        /*0636*/ 	.byte	0x3f
	.zero		1


	//   ....[91]....
        /*0638*/ 	.word	0x0000a940
        /*063c*/ 	.word	0x00000009
        /*0640*/ 	.word	0x00000000
        /*0644*/ 	.short	0x010a
        /*0646*/ 	.byte	0x3f
	.zero		1


	//   ....[92]....
        /*0648*/ 	.word	0x0000a990
        /*064c*/ 	.word	0x00000008
        /*0650*/ 	.word	0x00000000
        /*0654*/ 	.short	0x010a
        /*0656*/ 	.byte	0x3f
	.zero		1


	//   ....[93]....
        /*0658*/ 	.word	0x0000a9e0
        /*065c*/ 	.word	0x00000009
        /*0660*/ 	.word	0x00000000
        /*0664*/ 	.short	0x010a
        /*0666*/ 	.byte	0x3f
	.zero		1


	//   ....[94]....
        /*0668*/ 	.word	0x0000aa30
        /*066c*/ 	.word	0x00000008
        /*0670*/ 	.word	0x00000000
        /*0674*/ 	.short	0x010a
        /*0676*/ 	.byte	0x3f
	.zero		1


	//   ....[95]....
        /*0678*/ 	.word	0x0000aa80
        /*067c*/ 	.word	0x00000009
        /*0680*/ 	.word	0x00000000
        /*0684*/ 	.short	0x010a
        /*0686*/ 	.byte	0x3f
	.zero		1


	//   ....[96]....
        /*0688*/ 	.word	0x0000aad0
        /*068c*/ 	.word	0x00000008
        /*0690*/ 	.word	0x00000000
        /*0694*/ 	.short	0x010a
        /*0696*/ 	.byte	0x3f
	.zero		1


	//   ....[97]....
        /*0698*/ 	.word	0x0000ab20
        /*069c*/ 	.word	0x00000009
        /*06a0*/ 	.word	0x00000000
        /*06a4*/ 	.short	0x010a
        /*06a6*/ 	.byte	0x3f
	.zero		1


	//   ....[98]....
        /*06a8*/ 	.word	0x0000ab70
        /*06ac*/ 	.word	0x00000008
        /*06b0*/ 	.word	0x00000000
        /*06b4*/ 	.short	0x010a
        /*06b6*/ 	.byte	0x3f
	.zero		1


	//   ....[99]....
        /*06b8*/ 	.word	0x0000abc0
        /*06bc*/ 	.word	0x0000000b
        /*06c0*/ 	.word	0x00000000
        /*06c4*/ 	.short	0x010a
        /*06c6*/ 	.byte	0x3f
	.zero		1


	//----- nvinfo : EIATTR_NUM_MBARRIERS
	.align		4
.L_35:
        /*06c8*/ 	.byte	0x03, 0x38
        /*06ca*/ 	.short	0x002e


	//----- nvinfo : EIATTR_EXIT_INSTR_OFFSETS
	.align		4
        /*06cc*/ 	.byte	0x04, 0x1c
        /*06ce*/ 	.short	(.L_37 - .L_36)


	//   ....[0]....
.L_36:
        /*06d0*/ 	.word	0x00000bc0


	//   ....[1]....
        /*06d4*/ 	.word	0x000013d0


	//   ....[2]....
        /*06d8*/ 	.word	0x000083c0


	//   ....[3]....
        /*06dc*/ 	.word	0x00008920


	//   ....[4]....
        /*06e0*/ 	.word	0x0000a370


	//----- nvinfo : EIATTR_MAX_THREADS
	.align		4
.L_37:
        /*06e4*/ 	.byte	0x04, 0x05
        /*06e6*/ 	.short	(.L_39 - .L_38)
.L_38:
        /*06e8*/ 	.word	0x00000180
        /*06ec*/ 	.word	0x00000001
        /*06f0*/ 	.word	0x00000001


	//----- nvinfo : EIATTR_CRS_STACK_SIZE
	.align		4
.L_39:
        /*06f4*/ 	.byte	0x04, 0x1e
        /*06f6*/ 	.short	(.L_41 - .L_40)
.L_40:
        /*06f8*/ 	.word	0x00000000


	//----- nvinfo : EIATTR_CBANK_PARAM_SIZE
	.align		4
.L_41:
        /*06fc*/ 	.byte	0x03, 0x19
        /*06fe*/ 	.short	0x0470


	//----- nvinfo : EIATTR_PARAM_CBANK
	.align		4
        /*0700*/ 	.byte	0x04, 0x0a
        /*0702*/ 	.short	(.L_43 - .L_42)
	.align		4
.L_42:
        /*0704*/ 	.word	index@(.nv.constant0._ZN7cutlass13device_kernelINS_4gemm6kernel13GemmUniversalIN4cute5tupleIJiiiiEEENS1_10collective13CollectiveMmaINS1_34MainloopSm90TmaGmmaWarpSpecializedILi22ENS5_IJNS4_1CILi2EEENSA_ILi1EEESC_EEENS1_35KernelTmaWarpSpecializedCooperativeEEENS5_IJNSA_ILi128EEENSA_ILi192EEENSA_ILi16EEEEEENS_10bfloat16_tENS5_IJlSC_lEEESK_SL_NS4_8TiledMMAINS4_8MMA_AtomIJNS4_4SM904GMMA28MMA_64x192x16_F32BF16BF16_SSILNSP_5MajorE0ELSR_0ELNSP_7ScaleInE1ELSS_1EEEEEENS4_6LayoutISD_NS5_IJSC_NSA_ILi0EEESW_EEEEENS5_IJNS4_10UnderscoreESZ_SZ_EEEEENS4_13SM90_TMA_LOADENS4_14ComposedLayoutINS4_7SwizzleILi1ELi4ELi3EEENS4_18smem_ptr_flag_bitsILi16EEENSV_INS5_IJNSA_ILi8EEESI_EEENS5_IJSI_SC_EEEEEEEvNS4_8identityENS4_23SM90_TMA_LOAD_MULTICASTES1C_vS1D_EENS_8epilogue10collective6detail29Sm90TmaWarpSpecializedAdapterINS1H_15DefaultEpilogueISK_SL_SL_NS1G_6thread17LinearCombinationISK_Li1EffLNS1L_9ScaleType4KindE0ELNS_15FloatRoundStyleE2ESK_EENS1_15EpilogueDefaultEEEEEvvEEEEvNT_6ParamsE)
        /*0708*/ 	.short	0x0210
        /*070a*/ 	.short	0x0470


	//----- nvinfo : EIATTR_SW_WAR
	.align		4
.L_43:
        /*070c*/ 	.byte	0x04, 0x36
        /*070e*/ 	.short	(.L_45 - .L_44)
.L_44:
        /*0710*/ 	.word	0x00000008
.L_45:


//--------------------- .nv.callgraph             --------------------------
	.section	.nv.callgraph,"",@"SHT_CUDA_CALLGRAPH"
	.align	4
	.sectionentsize	8
	.align		4
        /*0000*/ 	.word	0x00000000
	.align		4
        /*0004*/ 	.word	0xffffffff
	.align		4
        /*0008*/ 	.word	index@(_ZN7cutlass13device_kernelINS_4gemm6kernel13GemmUniversalIN4cute5tupleIJiiiiEEENS1_10collective13CollectiveMmaINS1_34MainloopSm90TmaGmmaWarpSpecializedILi22ENS5_IJNS4_1CILi2EEENSA_ILi1EEESC_EEENS1_35KernelTmaWarpSpecializedCooperativeEEENS5_IJNSA_ILi128EEENSA_ILi192EEENSA_ILi16EEEEEENS_10bfloat16_tENS5_IJlSC_lEEESK_SL_NS4_8TiledMMAINS4_8MMA_AtomIJNS4_4SM904GMMA28MMA_64x192x16_F32BF16BF16_SSILNSP_5MajorE0ELSR_0ELNSP_7ScaleInE1ELSS_1EEEEEENS4_6LayoutISD_NS5_IJSC_NSA_ILi0EEESW_EEEEENS5_IJNS4_10UnderscoreESZ_SZ_EEEEENS4_13SM90_TMA_LOADENS4_14ComposedLayoutINS4_7SwizzleILi1ELi4ELi3EEENS4_18smem_ptr_flag_bitsILi16EEENSV_INS5_IJNSA_ILi8EEESI_EEENS5_IJSI_SC_EEEEEEEvNS4_8identityENS4_23SM90_TMA_LOAD_MULTICASTES1C_vS1D_EENS_8epilogue10collective6detail29Sm90TmaWarpSpecializedAdapterINS1H_15DefaultEpilogueISK_SL_SL_NS1G_6thread17LinearCombinationISK_Li1EffLNS1L_9ScaleType4KindE0ELNS_15FloatRoundStyleE2ESK_EENS1_15EpilogueDefaultEEEEEvvEEEEvNT_6ParamsE)
	.align		4
        /*000c*/ 	.word	index@(__assertfail)
	.align		4
        /*0010*/ 	.word	0x00000000
	.align		4
        /*0014*/ 	.word	0xfffffffe
	.align		4
        /*0018*/ 	.word	0x00000000
	.align		4
        /*001c*/ 	.word	0xfffffffd
	.align		4
        /*0020*/ 	.word	0x00000000
	.align		4
        /*0024*/ 	.word	0xfffffffc


//--------------------- .nv.constant4             --------------------------
	.section	.nv.constant4,"a",@progbits
	.align	8
	.align		8
.nv.constant4:
        /*0000*/ 	.dword	__assertfail
	.align		8
        /*0008*/ 	.dword	__unnamed_1
	.align		8
        /*0010*/ 	.dword	_ZN39_INTERNAL_0135b251_4_k_cu_8514b3d6_80804cuda3std3__45__cpo5beginE
	.align		8
        /*0018*/ 	.dword	_ZN39_INTERNAL_0135b251_4_k_cu_8514b3d6_80804cuda3std3__45__cpo3endE
	.align		8
        /*0020*/ 	.dword	_ZN39_INTERNAL_0135b251_4_k_cu_8514b3d6_80804cuda3std3__45__cpo6cbeginE
	.align		8
        /*0028*/ 	.dword	_ZN39_INTERNAL_0135b251_4_k_cu_8514b3d6_80804cuda3std3__45__cpo4cendE
	.align		8
        /*0030*/ 	.dword	_ZN39_INTERNAL_0135b251_4_k_cu_8514b3d6_80804cuda3std3__441_GLOBAL__N__0135b251_4_k_cu_8514b3d6_80806ignoreE
	.align		8
        /*0038*/ 	.dword	_ZN39_INTERNAL_0135b251_4_k_cu_8514b3d6_80804cuda3std3__419piecewise_constructE
	.align		8
        /*0040*/ 	.dword	_ZN39_INTERNAL_0135b251_4_k_cu_8514b3d6_80804cuda3std3__48in_placeE
	.align		8
        /*0048*/ 	.dword	_ZN39_INTERNAL_0135b251_4_k_cu_8514b3d6_80804cuda3std6ranges3__45__cpo4swapE
	.align		8
        /*0050*/ 	.dword	_ZN39_INTERNAL_0135b251_4_k_cu_8514b3d6_80804cuda3std6ranges3__45__cpo9iter_moveE
	.align		8
        /*0058*/ 	.dword	_ZN39_INTERNAL_0135b251_4_k_cu_8514b3d6_80804cute7productE
	.align		8
        /*0060*/ 	.dword	_ZN39_INTERNAL_0135b251_4_k_cu_8514b3d6_80804cute1_E
	.align		8
        /*0068*/ 	.dword	$str$22
	.align		8
        /*0070*/ 	.dword	$str$23


//--------------------- .text._ZN7cutlass13device_kernelINS_4gemm6kernel13GemmUniversalIN4cute5tupleIJiiiiEEENS1_10collective13CollectiveMmaINS1_34MainloopSm90TmaGmmaWarpSpecializedILi22ENS5_IJNS4_1CILi2EEENSA_ILi1EEESC_EEENS1_35KernelTmaWarpSpecializedCooperativeEEENS5_IJNSA_ILi128EEENSA_ILi192EEENSA_ILi16EEEEEENS_10bfloat16_tENS5_IJlSC_lEEESK_SL_NS4_8TiledMMAINS4_8MMA_AtomIJNS4_4SM904GMMA28MMA_64x192x16_F32BF16BF16_SSILNSP_5MajorE0ELSR_0ELNSP_7ScaleInE1ELSS_1EEEEEENS4_6LayoutISD_NS5_IJSC_NSA_ILi0EEESW_EEEEENS5_IJNS4_10UnderscoreESZ_SZ_EEEEENS4_13SM90_TMA_LOADENS4_14ComposedLayoutINS4_7SwizzleILi1ELi4ELi3EEENS4_18smem_ptr_flag_bitsILi16EEENSV_INS5_IJNSA_ILi8EEESI_EEENS5_IJSI_SC_EEEEEEEvNS4_8identityENS4_23SM90_TMA_LOAD_MULTICASTES1C_vS1D_EENS_8epilogue10collective6detail29Sm90TmaWarpSpecializedAdapterINS1H_15DefaultEpilogueISK_SL_SL_NS1G_6thread17LinearCombinationISK_Li1EffLNS1L_9ScaleType4KindE0ELNS_15FloatRoundStyleE2ESK_EENS1_15EpilogueDefaultEEEEEvvEEEEvNT_6ParamsE --------------------------
	.section	.text._ZN7cutlass13device_kernelINS_4gemm6kernel13GemmUniversalIN4cute5tupleIJiiiiEEENS1_10collective13CollectiveMmaINS1_34MainloopSm90TmaGmmaWarpSpecializedILi22ENS5_IJNS4_1CILi2EEENSA_ILi1EEESC_EEENS1_35KernelTmaWarpSpecializedCooperativeEEENS5_IJNSA_ILi128EEENSA_ILi192EEENSA_ILi16EEEEEENS_10bfloat16_tENS5_IJlSC_lEEESK_SL_NS4_8TiledMMAINS4_8MMA_AtomIJNS4_4SM904GMMA28MMA_64x192x16_F32BF16BF16_SSILNSP_5MajorE0ELSR_0ELNSP_7ScaleInE1ELSS_1EEEEEENS4_6LayoutISD_NS5_IJSC_NSA_ILi0EEESW_EEEEENS5_IJNS4_10UnderscoreESZ_SZ_EEEEENS4_13SM90_TMA_LOADENS4_14ComposedLayoutINS4_7SwizzleILi1ELi4ELi3EEENS4_18smem_ptr_flag_bitsILi16EEENSV_INS5_IJNSA_ILi8EEESI_EEENS5_IJSI_SC_EEEEEEEvNS4_8identityENS4_23SM90_TMA_LOAD_MULTICASTES1C_vS1D_EENS_8epilogue10collective6detail29Sm90TmaWarpSpecializedAdapterINS1H_15DefaultEpilogueISK_SL_SL_NS1G_6thread17LinearCombinationISK_Li1EffLNS1L_9ScaleType4KindE0ELNS_15FloatRoundStyleE2ESK_EENS1_15EpilogueDefaultEEEEEvvEEEEvNT_6ParamsE,"ax",@progbits
	.align	128
.text._ZN7cutlass13device_kernelINS_4gemm6kernel13GemmUniversalIN4cute5tupleIJiiiiEEENS1_10collective13CollectiveMmaINS1_34MainloopSm90TmaGmmaWarpSpecializedILi22ENS5_IJNS4_1CILi2EEENSA_ILi1EEESC_EEENS1_35KernelTmaWarpSpecializedCooperativeEEENS5_IJNSA_ILi128EEENSA_ILi192EEENSA_ILi16EEEEEENS_10bfloat16_tENS5_IJlSC_lEEESK_SL_NS4_8TiledMMAINS4_8MMA_AtomIJNS4_4SM904GMMA28MMA_64x192x16_F32BF16BF16_SSILNSP_5MajorE0ELSR_0ELNSP_7ScaleInE1ELSS_1EEEEEENS4_6LayoutISD_NS5_IJSC_NSA_ILi0EEESW_EEEEENS5_IJNS4_10UnderscoreESZ_SZ_EEEEENS4_13SM90_TMA_LOADENS4_14ComposedLayoutINS4_7SwizzleILi1ELi4ELi3EEENS4_18smem_ptr_flag_bitsILi16EEENSV_INS5_IJNSA_ILi8EEESI_EEENS5_IJSI_SC_EEEEEEEvNS4_8identityENS4_23SM90_TMA_LOAD_MULTICASTES1C_vS1D_EENS_8epilogue10collective6detail29Sm90TmaWarpSpecializedAdapterINS1H_15DefaultEpilogueISK_SL_SL_NS1G_6thread17LinearCombinationISK_Li1EffLNS1L_9ScaleType4KindE0ELNS_15FloatRoundStyleE2ESK_EENS1_15EpilogueDefaultEEEEEvvEEEEvNT_6ParamsE:
        .type           _ZN7cutlass13device_kernelINS_4gemm6kernel13GemmUniversalIN4cute5tupleIJiiiiEEENS1_10collective13CollectiveMmaINS1_34MainloopSm90TmaGmmaWarpSpecializedILi22ENS5_IJNS4_1CILi2EEENSA_ILi1EEESC_EEENS1_35KernelTmaWarpSpecializedCooperativeEEENS5_IJNSA_ILi128EEENSA_ILi192EEENSA_ILi16EEEEEENS_10bfloat16_tENS5_IJlSC_lEEESK_SL_NS4_8TiledMMAINS4_8MMA_AtomIJNS4_4SM904GMMA28MMA_64x192x16_F32BF16BF16_SSILNSP_5MajorE0ELSR_0ELNSP_7ScaleInE1ELSS_1EEEEEENS4_6LayoutISD_NS5_IJSC_NSA_ILi0EEESW_EEEEENS5_IJNS4_10UnderscoreESZ_SZ_EEEEENS4_13SM90_TMA_LOADENS4_14ComposedLayoutINS4_7SwizzleILi1ELi4ELi3EEENS4_18smem_ptr_flag_bitsILi16EEENSV_INS5_IJNSA_ILi8EEESI_EEENS5_IJSI_SC_EEEEEEEvNS4_8identityENS4_23SM90_TMA_LOAD_MULTICASTES1C_vS1D_EENS_8epilogue10collective6detail29Sm90TmaWarpSpecializedAdapterINS1H_15DefaultEpilogueISK_SL_SL_NS1G_6thread17LinearCombinationISK_Li1EffLNS1L_9ScaleType4KindE0ELNS_15FloatRoundStyleE2ESK_EENS1_15EpilogueDefaultEEEEEvvEEEEvNT_6ParamsE,@function
        .size           _ZN7cutlass13device_kernelINS_4gemm6kernel13GemmUniversalIN4cute5tupleIJiiiiEEENS1_10collective13CollectiveMmaINS1_34MainloopSm90TmaGmmaWarpSpecializedILi22ENS5_IJNS4_1CILi2EEENSA_ILi1EEESC_EEENS1_35KernelTmaWarpSpecializedCooperativeEEENS5_IJNSA_ILi128EEENSA_ILi192EEENSA_ILi16EEEEEENS_10bfloat16_tENS5_IJlSC_lEEESK_SL_NS4_8TiledMMAINS4_8MMA_AtomIJNS4_4SM904GMMA28MMA_64x192x16_F32BF16BF16_SSILNSP_5MajorE0ELSR_0ELNSP_7ScaleInE1ELSS_1EEEEEENS4_6LayoutISD_NS5_IJSC_NSA_ILi0EEESW_EEEEENS5_IJNS4_10UnderscoreESZ_SZ_EEEEENS4_13SM90_TMA_LOADENS4_14ComposedLayoutINS4_7SwizzleILi1ELi4ELi3EEENS4_18smem_ptr_flag_bitsILi16EEENSV_INS5_IJNSA_ILi8EEESI_EEENS5_IJSI_SC_EEEEEEEvNS4_8identityENS4_23SM90_TMA_LOAD_MULTICASTES1C_vS1D_EENS_8epilogue10collective6detail29Sm90TmaWarpSpecializedAdapterINS1H_15DefaultEpilogueISK_SL_SL_NS1G_6thread17LinearCombinationISK_Li1EffLNS1L_9ScaleType4KindE0ELNS_15FloatRoundStyleE2ESK_EENS1_15EpilogueDefaultEEEEEvvEEEEvNT_6ParamsE,(.L_x_300 - _ZN7cutlass13device_kernelINS_4gemm6kernel13GemmUniversalIN4cute5tupleIJiiiiEEENS1_10collective13CollectiveMmaINS1_34MainloopSm90TmaGmmaWarpSpecializedILi22ENS5_IJNS4_1CILi2EEENSA_ILi1EEESC_EEENS1_35KernelTmaWarpSpecializedCooperativeEEENS5_IJNSA_ILi128EEENSA_ILi192EEENSA_ILi16EEEEEENS_10bfloat16_tENS5_IJlSC_lEEESK_SL_NS4_8TiledMMAINS4_8MMA_AtomIJNS4_4SM904GMMA28MMA_64x192x16_F32BF16BF16_SSILNSP_5MajorE0ELSR_0ELNSP_7ScaleInE1ELSS_1EEEEEENS4_6LayoutISD_NS5_IJSC_NSA_ILi0EEESW_EEEEENS5_IJNS4_10UnderscoreESZ_SZ_EEEEENS4_13SM90_TMA_LOADENS4_14ComposedLayoutINS4_7SwizzleILi1ELi4ELi3EEENS4_18smem_ptr_flag_bitsILi16EEENSV_INS5_IJNSA_ILi8EEESI_EEENS5_IJSI_SC_EEEEEEEvNS4_8identityENS4_23SM90_TMA_LOAD_MULTICASTES1C_vS1D_EENS_8epilogue10collective6detail29Sm90TmaWarpSpecializedAdapterINS1H_15DefaultEpilogueISK_SL_SL_NS1G_6thread17LinearCombinationISK_Li1EffLNS1L_9ScaleType4KindE0ELNS_15FloatRoundStyleE2ESK_EENS1_15EpilogueDefaultEEEEEvvEEEEvNT_6ParamsE)
        .other          _ZN7cutlass13device_kernelINS_4gemm6kernel13GemmUniversalIN4cute5tupleIJiiiiEEENS1_10collective13CollectiveMmaINS1_34MainloopSm90TmaGmmaWarpSpecializedILi22ENS5_IJNS4_1CILi2EEENSA_ILi1EEESC_EEENS1_35KernelTmaWarpSpecializedCooperativeEEENS5_IJNSA_ILi128EEENSA_ILi192EEENSA_ILi16EEEEEENS_10bfloat16_tENS5_IJlSC_lEEESK_SL_NS4_8TiledMMAINS4_8MMA_AtomIJNS4_4SM904GMMA28MMA_64x192x16_F32BF16BF16_SSILNSP_5MajorE0ELSR_0ELNSP_7ScaleInE1ELSS_1EEEEEENS4_6LayoutISD_NS5_IJSC_NSA_ILi0EEESW_EEEEENS5_IJNS4_10UnderscoreESZ_SZ_EEEEENS4_13SM90_TMA_LOADENS4_14ComposedLayoutINS4_7SwizzleILi1ELi4ELi3EEENS4_18smem_ptr_flag_bitsILi16EEENSV_INS5_IJNSA_ILi8EEESI_EEENS5_IJSI_SC_EEEEEEEvNS4_8identityENS4_23SM90_TMA_LOAD_MULTICASTES1C_vS1D_EENS_8epilogue10collective6detail29Sm90TmaWarpSpecializedAdapterINS1H_15DefaultEpilogueISK_SL_SL_NS1G_6thread17LinearCombinationISK_Li1EffLNS1L_9ScaleType4KindE0ELNS_15FloatRoundStyleE2ESK_EENS1_15EpilogueDefaultEEEEEvvEEEEvNT_6ParamsE,@"STO_CUDA_ENTRY STV_DEFAULT"
_ZN7cutlass13device_kernelINS_4gemm6kernel13GemmUniversalIN4cute5tupleIJiiiiEEENS1_10collective13CollectiveMmaINS1_34MainloopSm90TmaGmmaWarpSpecializedILi22ENS5_IJNS4_1CILi2EEENSA_ILi1EEESC_EEENS1_35KernelTmaWarpSpecializedCooperativeEEENS5_IJNSA_ILi128EEENSA_ILi192EEENSA_ILi16EEEEEENS_10bfloat16_tENS5_IJlSC_lEEESK_SL_NS4_8TiledMMAINS4_8MMA_AtomIJNS4_4SM904GMMA28MMA_64x192x16_F32BF16BF16_SSILNSP_5MajorE0ELSR_0ELNSP_7ScaleInE1ELSS_1EEEEEENS4_6LayoutISD_NS5_IJSC_NSA_ILi0EEESW_EEEEENS5_IJNS4_10UnderscoreESZ_SZ_EEEEENS4_13SM90_TMA_LOADENS4_14ComposedLayoutINS4_7SwizzleILi1ELi4ELi3EEENS4_18smem_ptr_flag_bitsILi16EEENSV_INS5_IJNSA_ILi8EEESI_EEENS5_IJSI_SC_EEEEEEEvNS4_8identityENS4_23SM90_TMA_LOAD_MULTICASTES1C_vS1D_EENS_8epilogue10collective6detail29Sm90TmaWarpSpecializedAdapterINS1H_15DefaultEpilogueISK_SL_SL_NS1G_6thread17LinearCombinationISK_Li1EffLNS1L_9ScaleType4KindE0ELNS_15FloatRoundStyleE2ESK_EENS1_15EpilogueDefaultEEEEEvvEEEEvNT_6ParamsE:
[----:B------:R-:W0:Y:S01]  /*0000*/  LDC R1, c[0x0][0x28] ;  /* 0x00000a00ff017b82 */ /* 0x000e220000000800 */
[----:B------:R-:W1:Y:S01]  /*0010*/  S2R R18, SR_TID.X ;  /* 0x0000000000127919 */ /* 0x000e620000002100 */
[----:B------:R-:W-:Y:S01]  /*0020*/  ELECT P0, URZ, PT ;  /* 0x00000000003f782f */ /* 0x000fe20003800000 */
[----:B------:R-:W-:Y:S01]  /*0030*/  BSSY B0, `(.L_x_0) ;  /* 0x000000f000007945 */ /* 0x000fe20003800000 */
[--C-:B-1----:R-:W-:Y:S02]  /*0040*/  SHF.R.U32.HI R0, RZ, 0x5, R18.reuse ;  /* 0x00000005ff007819 */ /* 0x102fe40000011612 */
[----:B------:R-:W-:-:S03]  /*0050*/  SHF.R.U32.HI R3, RZ, 0x7, R18 ;  /* 0x00000007ff037819 */ /* 0x000fc60000011612 */
[----:B------:R-:W1:Y:S04]  /*0060*/  SHFL.IDX PT, R2, R0, RZ, 0x1f ;  /* 0x00001fff00027589 */ /* 0x000e6800000e0000 */
[----:B------:R2:W3:Y:S01]  /*0070*/  SHFL.IDX PT, R5, R3, RZ, 0x1f ;  /* 0x00001fff03057589 */ /* 0x0004e200000e0000 */
[----:B-1----:R-:W-:-:S13]  /*0080*/  ISETP.NE.OR P0, PT, R2, RZ, !P0 ;  /* 0x000000ff0200720c */ /* 0x002fda0004705670 */
[----:B0-23--:R-:W-:Y:S05]  /*0090*/  @P0 BRA `(.L_x_1) ;  /* 0x0000000000200947 */ /* 0x00dfea0003800000 */
[----:B------:R-:W-:Y:S02]  /*00a0*/  ULDC.64 UR4, c[0x0][0x198] ;  /* 0x0000660000047ab9 */ /* 0x000fe40000000a00 */
[----:B------:R-:W-:Y:S02]  /*00b0*/  UIADD3 UR6, UP0, UR4, 0xf0, URZ ;  /* 0x000000f004067890 */ /* 0x000fe4000ff1e03f */
[----:B------:R-:W-:Y:S02]  /*00c0*/  UIADD3 UR4, UP1, UR4, 0x1f0, URZ ;  /* 0x000001f004047890 */ /* 0x000fe4000ff3e03f */
[----:B------:R-:W-:Y:S02]  /*00d0*/  UIADD3.X UR7, URZ, UR5, URZ, UP0, !UPT ;  /* 0x000000053f077290 */ /* 0x000fe400087fe43f */
[----:B------:R-:W-:-:S07]  /*00e0*/  UIADD3.X UR5, URZ, UR5, URZ, UP1, !UPT ;  /* 0x000000053f057290 */ /* 0x000fce0008ffe43f */
[----:B------:R0:W-:Y:S02]  /*00f0*/  UTMACCTL.PF [UR6] ;  /* 0x00000000060079b9 */ /* 0x0001e40008040000 */
[----:B------:R0:W-:Y:S02]  /*0100*/  UTMACCTL.PF [UR4] ;  /* 0x00000000040079b9 */ /* 0x0001e40008040000 */
[----:B0-----:R-:W-:Y:S01]  /*0110*/  NOP ;  /* 0x0000000000007918 */ /* 0x001fe20000000000 */
.L_x_1:
[----:B------:R-:W-:Y:S05]  /*0120*/  BSYNC B0 ;  /* 0x0000000000007941 */ /* 0x000fea0003800000 */
.L_x_0:
[----:B------:R-:W0:Y:S02]  /*0130*/  SHFL.IDX PT, R3, R0, RZ, 0x1f ;  /* 0x00001fff00037589 */ /* 0x000e2400000e0000 */
[----:B0-----:R-:W-:-:S13]  /*0140*/  ISETP.NE.AND P0, PT, R3, RZ, PT ;  /* 0x000000ff0300720c */ /* 0x001fda0003f05270 */
[----:B------:R-:W-:Y:S05]  /*0150*/  @P0 BRA `(.L_x_2) ;  /* 0x0000000000f40947 */ /* 0x000fea0003800000 */
[----:B------:R-:W-:Y:S01]  /*0160*/  ELECT P0, URZ, PT ;  /* 0x00000000003f782f */ /* 0x000fe20003800000 */
[----:B------:R-:W-:-:S12]  /*0170*/  BSSY B0, `(.L_x_2) ;  /* 0x000003b000007945 */ /* 0x000fd80003800000 */
[----:B------:R-:W-:Y:S05]  /*0180*/  @!P0 BRA `(.L_x_3) ;  /* 0x0000000000e48947 */ /* 0x000fea0003800000 */
[----:B------:R-:W0:Y:S01]  /*0190*/  S2UR UR8, SR_CgaCtaId ;  /* 0x00000000000879c3 */ /* 0x000e220000008800 */
[----:B------:R-:W-:Y:S01]  /*01a0*/  UMOV UR4, 0x400 ;  /* 0x0000040000047882 */ /* 0x000fe20000000000 */
[----:B------:R-:W-:Y:S01]  /*01b0*/  UMOV UR5, 0x1 ;  /* 0x0000000100057882 */ /* 0x000fe20000000000 */
[----:B------:R-:W-:Y:S02]  /*01c0*/  UMOV UR6, 0x4 ;  /* 0x0000000400067882 */ /* 0x000fe40000000000 */
[----:B------:R-:W-:-:S04]  /*01d0*/  UIADD3 UR6, -UR6, 0x100000, URZ ;  /* 0x0010000006067890 */ /* 0x000fc8000fffe13f */
[----:B------:R-:W-:Y:S02]  /*01e0*/  USHF.L.U32 UR7, UR6, 0xb, URZ ;  /* 0x0000000b06077899 */ /* 0x000fe4000800063f */
[----:B------:R-:W-:Y:S02]  /*01f0*/  USHF.L.U32 UR6, UR6, 0x1, URZ ;  /* 0x0000000106067899 */ /* 0x000fe4000800063f */
[----:B0-----:R-:W-:Y:S02]  /*0200*/  ULEA UR8, UR8, UR4, 0x18 ;  /* 0x0000000408087291 */ /* 0x001fe4000f8ec03f */
[----:B------:R-:W-:-:S04]  /*0210*/  UIADD3 UR4, -UR5, 0x100000, URZ ;  /* 0x0010000005047890 */ /* 0x000fc8000fffe13f */
[----:B------:R-:W-:Y:S02]  /*0220*/  USHF.L.U32 UR5, UR4, 0xb, URZ ;  /* 0x0000000b04057899 */ /* 0x000fe4000800063f */
[----:B------:R-:W-:Y:S01]  /*0230*/  USHF.L.U32 UR4, UR4, 0x1, URZ ;  /* 0x0000000104047899 */ /* 0x000fe2000800063f */
[----:B------:R-:W0:Y:S11]  /*0240*/  FENCE.VIEW.ASYNC.S ;  /* 0x00000000000073c6 */ /* 0x000e360000000000 */
[----:B0-----:R0:W1:Y:S01]  /*0250*/  SYNCS.EXCH.64 URZ, [UR8], UR4 ;  /* 0x00000004083f75b2 */ /* 0x0010620008000100 */
[----:B------:R0:W2:Y:S01]  /*0260*/  SYNCS.EXCH.64 URZ, [UR8+0xb0], UR6 ;  /* 0x0000b006083f75b2 */ /* 0x0000a20008000100 */
[----:B------:R0:W3:Y:S01]  /*0270*/  SYNCS.EXCH.64 URZ, [UR8+0x8], UR4 ;  /* 0x00000804083f75b2 */ /* 0x0000e20008000100 */
[----:B------:R0:W4:Y:S01]  /*0280*/  SYNCS.EXCH.64 URZ, [UR8+0xb8], UR6 ;  /* 0x0000b806083f75b2 */ /* 0x0001220008000100 */
[----:B------:R0:W0:Y:S01]  /*0290*/  SYNCS.EXCH.64 URZ, [UR8+0x10], UR4 ;  /* 0x00001004083f75b2 */ /* 0x0000220008000100 */
        /* <DEDUP_REMOVED lines=39> */
[----:B-1234-:R-:W-:Y:S01]  /*0510*/  NOP ;  /* 0x0000000000007918 */ /* 0x01efe20000000000 */
.L_x_3:
[----:B0-----:R-:W-:Y:S05]  /*0520*/  BSYNC B0 ;  /* 0x0000000000007941 */ /* 0x001fea0003800000 */
.L_x_2:
[----:B------:R-:W-:Y:S01]  /*0530*/  SHF.R.S32.HI R7, RZ, 0x1f, R18 ;  /* 0x0000001fff077819 */ /* 0x000fe20000011412 */
[----:B------:R-:W0:Y:S01]  /*0540*/  SHFL.IDX PT, R0, R0, RZ, 0x1f ;  /* 0x00001fff00007589 */ /* 0x000e2200000e0000 */
[----:B------:R-:W1:Y:S01]  /*0550*/  S2UR UR8, SR_CTAID.X ;  /* 0x00000000000879c3 */ /* 0x000e620000002500 */
[----:B------:R-:W-:Y:S02]  /*0560*/  ELECT P0, URZ, PT ;  /* 0x00000000003f782f */ /* 0x000fe40003800000 */
[----:B------:R-:W-:Y:S01]  /*0570*/  LEA.HI R7, R7, R18, RZ, 0x7 ;  /* 0x0000001207077211 */ /* 0x000fe200078f38ff */
[----:B------:R-:W2:Y:S01]  /*0580*/  S2R R4, SR_CTAID.Y ;  /* 0x0000000000047919 */ /* 0x000ea20000002600 */
[----:B------:R-:W-:Y:S01]  /*0590*/  SHF.R.S32.HI R8, RZ, 0x1f, R3 ;  /* 0x0000001fff087819 */ /* 0x000fe20000011403 */
[----:B------:R-:W-:Y:S01]  /*05a0*/  ULDC UR4, c[0x0][0x150] ;  /* 0x0000540000047ab9 */ /* 0x000fe20000000800 */
[----:B------:R-:W-:Y:S01]  /*05b0*/  LOP3.LUT R7, R7, 0xffffff80, RZ, 0xc0, !PT ;  /* 0xffffff8007077812 */ /* 0x000fe200078ec0ff */
[----:B------:R-:W-:Y:S01]  /*05c0*/  NOP ;  /* 0x0000000000007918 */ /* 0x000fe20000000000 */
[----:B------:R-:W-:Y:S01]  /*05d0*/  LEA.HI R8, R8, R3, RZ, 0x2 ;  /* 0x0000000308087211 */ /* 0x000fe200078f10ff */
[----:B------:R-:W3:Y:S01]  /*05e0*/  LDC R10, c[0x0][0x144] ;  /* 0x00005100ff0a7b82 */ /* 0x000ee20000000800 */
[----:B------:R-:W-:Y:S01]  /*05f0*/  NOP ;  /* 0x0000000000007918 */ /* 0x000fe20000000000 */
[----:B------:R-:W-:Y:S01]  /*0600*/  IMAD.IADD R6, R18, 0x1, -R7 ;  /* 0x0000000112067824 */ /* 0x000fe200078e0a07 */
[----:B------:R-:W-:Y:S01]  /*0610*/  LOP3.LUT R8, R8, 0x3ffffffc, RZ, 0xc0, !PT ;  /* 0x3ffffffc08087812 */ /* 0x000fe200078ec0ff */
[----:B------:R-:W-:Y:S01]  /*0620*/  IMAD.MOV.U32 R23, RZ, RZ, 0x1 ;  /* 0x00000001ff177424 */ /* 0x000fe200078e00ff */
[----:B------:R-:W-:-:S02]  /*0630*/  ISETP.NE.AND P3, PT, R5, RZ, PT ;  /* 0x000000ff0500720c */ /* 0x000fc40003f65270 */
[----:B------:R-:W-:Y:S01]  /*0640*/  SHF.R.S32.HI R7, RZ, 0x1f, R6 ;  /* 0x0000001fff077819 */ /* 0x000fe20000011406 */
[----:B------:R-:W-:Y:S01]  /*0650*/  IMAD.IADD R8, R3, 0x1, -R8 ;  /* 0x0000000103087824 */ /* 0x000fe200078e0a08 */
[----:B------:R-:W4:Y:S02]  /*0660*/  LDC R13, c[0x0][0x140] ;  /* 0x00005000ff0d7b82 */ /* 0x000f240000000800 */
[----:B------:R-:W-:Y:S02]  /*0670*/  LEA.HI R7, R7, R6, RZ, 0x3 ;  /* 0x0000000607077211 */ /* 0x000fe400078f18ff */
[----:B0-----:R-:W-:Y:S02]  /*0680*/  ISETP.NE.OR P0, PT, R0, RZ, !P0 ;  /* 0x000000ff0000720c */ /* 0x001fe40004705670 */
[--C-:B------:R-:W-:Y:S02]  /*0690*/  SHF.R.S32.HI R0, RZ, 0x3, R7.reuse ;  /* 0x00000003ff007819 */ /* 0x100fe40000011407 */
[----:B------:R-:W-:-:S02]  /*06a0*/  SHF.R.S32.HI R7, RZ, 0x1f, R7 ;  /* 0x0000001fff077819 */ /* 0x000fc40000011407 */
[----:B-1----:R-:W-:Y:S02]  /*06b0*/  I2FP.F32.U32 R9, UR8 ;  /* 0x0000000800097c45 */ /* 0x002fe40008201000 */
[----:B------:R-:W-:-:S03]  /*06c0*/  LEA.HI R7, R7, R0, RZ, 0x2 ;  /* 0x0000000007077211 */ /* 0x000fc600078f10ff */
[----:B------:R-:W-:Y:S01]  /*06d0*/  FMUL R9, R9, UR4 ;  /* 0x0000000409097c20 */ /* 0x000fe20008400000 */
[----:B------:R-:W-:Y:S01]  /*06e0*/  LOP3.LUT R7, R7, 0xfffffffc, RZ, 0xc0, !PT ;  /* 0xfffffffc07077812 */ /* 0x000fe200078ec0ff */
[----:B------:R-:W-:Y:S01]  /*06f0*/  VOTEU.ALL UP0, P0 ;  /* 0x00000000003f7886 */ /* 0x000fe20000000000 */
[----:B--2---:R-:W-:Y:S01]  /*0700*/  I2FP.F32.U32 R3, R4 ;  /* 0x0000000400037245 */ /* 0x004fe20000201000 */
[----:B------:R-:W-:Y:S01]  /*0710*/  ULDC UR4, c[0x0][0x154] ;  /* 0x0000550000047ab9 */ /* 0x000fe20000000800 */
[----:B------:R-:W-:Y:S01]  /*0720*/  VOTEU.ALL UP1, P0 ;  /* 0x00000000003f7886 */ /* 0x000fe20000020000 */
[----:B------:R-:W0:Y:S01]  /*0730*/  F2I.U32.TRUNC.NTZ R9, R9 ;  /* 0x0000000900097305 */ /* 0x000e22000020f000 */
[----:B------:R-:W-:Y:S01]  /*0740*/  IMAD.IADD R7, R0, 0x1, -R7 ;  /* 0x0000000100077824 */ /* 0x000fe200078e0a07 */
[----:B------:R-:W1:Y:S01]  /*0750*/  @!UP0 S2UR UR7, SR_CgaCtaId ;  /* 0x00000000000789c3 */ /* 0x000e620000008800 */
[----:B------:R-:W-:Y:S01]  /*0760*/  FMUL R12, R3, UR4 ;  /* 0x00000004030c7c20 */ /* 0x000fe20008400000 */
[----:B------:R-:W-:Y:S01]  /*0770*/  UMOV UR4, 0x20 ;  /* 0x0000002000047882 */ /* 0x000fe20000000000 */
[----:B------:R-:W-:Y:S01]  /*0780*/  IMAD R8, R8, 0x4, R7 ;  /* 0x0000000408087824 */ /* 0x000fe200078e0207 */
[----:B------:R-:W-:Y:S01]  /*0790*/  @!UP0 UMOV UR6, 0x400 ;  /* 0x0000040000068882 */ /* 0x000fe20000000000 */
[----:B------:R-:W-:-:S04]  /*07a0*/  @!UP0 UIADD3 UR4, -UR4, 0x100000, URZ ;  /* 0x0010000004048890 */ /* 0x000fc8000fffe13f */
[----:B------:R-:W-:Y:S02]  /*07b0*/  @!UP0 USHF.L.U32 UR5, UR4, 0xb, URZ ;  /* 0x0000000b04058899 */ /* 0x000fe4000800063f */
[----:B------:R-:W-:Y:S01]  /*07c0*/  @!UP0 USHF.L.U32 UR4, UR4, 0x1, URZ ;  /* 0x0000000104048899 */ /* 0x000fe2000800063f */
[----:B----4-:R-:W-:Y:S01]  /*07d0*/  ISETP.EQ.U32.AND P2, PT, R13, 0x1, PT ;  /* 0x000000010d00780c */ /* 0x010fe20003f42070 */
[----:B------:R-:W2:Y:S01]  /*07e0*/  F2I.U32.TRUNC.NTZ R12, R12 ;  /* 0x0000000c000c7305 */ /* 0x000ea2000020f000 */
[----:B------:R-:W-:Y:S01]  /*07f0*/  LEA.HI R0, R8, R8, RZ, 0x1 ;  /* 0x0000000808007211 */ /* 0x000fe200078f08ff */
[----:B------:R-:W4:Y:S03]  /*0800*/  LDC R7, c[0x0][0x148] ;  /* 0x00005200ff077b82 */ /* 0x000f260000000800 */
[----:B------:R-:W-:Y:S01]  /*0810*/  LOP3.LUT R11, R0, 0xfffffffe, RZ, 0xc0, !PT ;  /* 0xfffffffe000b7812 */ /* 0x000fe200078ec0ff */
[----:B0-----:R-:W-:Y:S01]  /*0820*/  IMAD.MOV R15, RZ, RZ, -R9 ;  /* 0x000000ffff0f7224 */ /* 0x001fe200078e0a09 */
[----:B------:R-:W-:-:S03]  /*0830*/  SHF.R.S32.HI R9, RZ, 0x1f, R2 ;  /* 0x0000001fff097819 */ /* 0x000fc60000011402 */
[----:B---3--:R-:W-:Y:S01]  /*0840*/  IMAD R3, R10, R15, UR8 ;  /* 0x000000080a037e24 */ /* 0x008fe2000f8e020f */
[----:B------:R-:W-:Y:S01]  /*0850*/  LEA.HI R9, R9, R2, RZ, 0x2 ;  /* 0x0000000209097211 */ /* 0x000fe200078f10ff */
[C---:B------:R-:W-:Y:S02]  /*0860*/  IMAD.IADD R0, R8.reuse, 0x1, -R11 ;  /* 0x0000000108007824 */ /* 0x040fe400078e0a0b */
[----:B------:R-:W-:Y:S01]  /*0870*/  IMAD.SHL.U32 R11, R8, 0x4, RZ ;  /* 0x00000004080b7824 */ /* 0x000fe200078e00ff */
[----:B------:R-:W-:Y:S01]  /*0880*/  LOP3.LUT R9, R9, 0xfffffffc, RZ, 0xc0, !PT ;  /* 0xfffffffc09097812 */ /* 0x000fe200078ec0ff */
[----:B--2---:R-:W-:Y:S01]  /*0890*/  IMAD.MOV R21, RZ, RZ, -R12 ;  /* 0x000000ffff157224 */ /* 0x004fe200078e0a0c */
[----:B------:R-:W-:Y:S01]  /*08a0*/  ISETP.NE.AND P4, PT, R0, R3, PT ;  /* 0x000000030000720c */ /* 0x000fe20003f85270 */
[----:B-1----:R-:W-:Y:S01]  /*08b0*/  @!UP0 ULEA UR6, UR7, UR6, 0x18 ;  /* 0x0000000607068291 */ /* 0x002fe2000f8ec03f */
[----:B------:R-:W-:Y:S01]  /*08c0*/  LOP3.LUT R22, R8, 0xc, R11, 0x78, !PT ;  /* 0x0000000c08167812 */ /* 0x000fe200078e780b */
[----:B------:R-:W-:Y:S01]  /*08d0*/  IMAD.IADD R0, R2, 0x1, -R9 ;  /* 0x0000000102007824 */ /* 0x000fe200078e0a09 */
[----:B------:R-:W-:Y:S01]  /*08e0*/  VOTEU.ALL UP0, P0 ;  /* 0x00000000003f7886 */ /* 0x000fe20000000000 */
[----:B------:R-:W-:Y:S01]  /*08f0*/  LOP3.LUT P0, RZ, R6, 0x7, RZ, 0xc0, !PT ;  /* 0x0000000706ff7812 */ /* 0x000fe2000780c0ff */
[----:B------:R-:W-:-:S02]  /*0900*/  VIADD R6, R5, 0xffffffff ;  /* 0xffffffff05067836 */ /* 0x000fc40000000000 */
[----:B------:R-:W-:Y:S01]  /*0910*/  ISETP.NE.AND P1, PT, R0, 0x3, PT ;  /* 0x000000030000780c */ /* 0x000fe20003f25270 */
[----:B----4-:R-:W-:Y:S01]  /*0920*/  IMAD R9, R7, R21, R4 ;  /* 0x0000001507097224 */ /* 0x010fe200078e0204 */
[----:B------:R-:W-:Y:S02]  /*0930*/  ISETP.LT.U32.AND P0, PT, R22, 0x2, !P0 ;  /* 0x000000021600780c */ /* 0x000fe40004701070 */
[----:B------:R-:W-:Y:S01]  /*0940*/  ISETP.EQ.OR P1, PT, R0, RZ, !P1 ;  /* 0x000000ff0000720c */ /* 0x000fe20004f22670 */
[----:B------:R-:W0:Y:S02]  /*0950*/  FENCE.VIEW.ASYNC.S ;  /* 0x00000000000073c6 */ /* 0x000e240000000000 */
[----:B0-----:R0:W1:Y:S01]  /*0960*/  @!UP0 SYNCS.EXCH.64 URZ, [UR6+0x170], UR4 ;  /* 0x00017004063f85b2 */ /* 0x0010620008000100 */
[----:B------:R-:W-:Y:S02]  /*0970*/  @P4 LEA.HI R2, R22, R22, RZ, 0x1 ;  /* 0x0000001616024211 */ /* 0x000fe400078f08ff */
[----:B------:R-:W-:-:S02]  /*0980*/  ISETP.EQ.AND P1, PT, R5, RZ, P1 ;  /* 0x000000ff0500720c */ /* 0x000fc40000f22270 */
[----:B------:R-:W-:Y:S02]  /*0990*/  @P4 SHF.R.S32.HI R2, RZ, 0x1, R2 ;  /* 0x00000001ff024819 */ /* 0x000fe40000011402 */
[----:B------:R-:W-:Y:S02]  /*09a0*/  ISETP.GE.U32.AND P6, PT, R6, 0x2, PT ;  /* 0x000000020600780c */ /* 0x000fe40003fc6070 */
[----:B------:R-:W-:Y:S02]  /*09b0*/  @P4 ISETP.NE.AND P5, PT, R2, R9, PT ;  /* 0x000000090200420c */ /* 0x000fe40003fa5270 */
[----:B------:R-:W-:Y:S02]  /*09c0*/  SEL R2, RZ, 0x1, !P0 ;  /* 0x00000001ff027807 */ /* 0x000fe40004000000 */
[----:B------:R-:W-:Y:S02]  /*09d0*/  @P4 SEL R23, RZ, 0x1, P5 ;  /* 0x00000001ff174807 */ /* 0x000fe40002800000 */
[----:B------:R-:W-:Y:S01]  /*09e0*/  SEL R19, RZ, 0x1, !P1 ;  /* 0x00000001ff137807 */ /* 0x000fe20004800000 */
[----:B------:R0:W2:Y:S01]  /*09f0*/  @!UP1 SYNCS.EXCH.64 URZ, [UR6+0x178], UR4 ;  /* 0x00017804063f95b2 */ /* 0x0000a20008000100 */
[----:B------:R-:W-:Y:S01]  /*0a00*/  LOP3.LUT R23, R23, R2, RZ, 0xc0, !PT ;  /* 0x0000000217177212 */ /* 0x000fe200078ec0ff */
[----:B------:R-:W-:Y:S01]  /*0a10*/  NOP ;  /* 0x0000000000007918 */ /* 0x000fe20000000000 */
[----:B------:R-:W-:Y:S01]  /*0a20*/  SEL R19, R19, 0x2, P6 ;  /* 0x0000000213137807 */ /* 0x000fe20003000000 */
[----:B------:R-:W-:Y:S06]  /*0a30*/  @!P2 BRA `(.L_x_4) ;  /* 0x000000000008a947 */ /* 0x000fec0003800000 */
[----:B-12---:R-:W-:Y:S01]  /*0a40*/  UCGABAR_ARV ;  /* 0x00000000000079c7 */ /* 0x006fe20008000000 */
[----:B------:R-:W-:Y:S05]  /*0a50*/  BRA `(.L_x_5) ;  /* 0x0000000000047947 */ /* 0x000fea0003800000 */
.L_x_4:
[----:B-12---:R-:W-:Y:S01]  /*0a60*/  NOP ;  /* 0x0000000000007918 */ /* 0x006fe20000000000 */
.L_x_5:
[----:B------:R-:W1:Y:S01]  /*0a70*/  LDC R2, c[0x0][0x65c] ;  /* 0x00019700ff027b82 */ /* 0x000e620000000800 */
[----:B------:R-:W-:Y:S02]  /*0a80*/  IMAD.U32 R8, RZ, RZ, UR8 ;  /* 0x00000008ff087e24 */ /* 0x000fe4000f8e00ff */
[----:B------:R-:W-:Y:S01]  /*0a90*/  IMAD.MOV.U32 R9, RZ, RZ, RZ ;  /* 0x000000ffff097224 */ /* 0x000fe200078e00ff */
[----:B-1----:R-:W-:-:S04]  /*0aa0*/  ISETP.NE.AND P1, PT, R2, 0x1, PT ;  /* 0x000000010200780c */ /* 0x002fc80003f25270 */
[----:B------:R-:W-:-:S09]  /*0ab0*/  P2R R5, PR, RZ, 0x2 ;  /* 0x00000002ff057803 */ /* 0x000fd20000000000 */
[----:B------:R-:W1:Y:S01]  /*0ac0*/  @P1 LDC R17, c[0x0][0x10] ;  /* 0x00000400ff111b82 */ /* 0x000e620000000800 */
[----:B------:R-:W-:Y:S02]  /*0ad0*/  @P1 IMAD.MOV.U32 R5, RZ, RZ, RZ ;  /* 0x000000ffff051224 */ /* 0x000fe400078e00ff */
[----:B------:R-:W-:-:S05]  /*0ae0*/  @P1 IMAD.MOV.U32 R13, RZ, RZ, RZ ;  /* 0x000000ffff0d1224 */ /* 0x000fca00078e00ff */
[----:B------:R-:W2:Y:S01]  /*0af0*/  @!P1 LDC R11, c[0x0][0xc] ;  /* 0x00000300ff0b9b82 */ /* 0x000ea20000000800 */
[----:B-1----:R-:W-:-:S04]  /*0b00*/  @P1 IMAD.WIDE.U32 R16, R17, UR8, R4 ;  /* 0x0000000811101c25 */ /* 0x002fc8000f8e0004 */
[----:B------:R-:W-:Y:S02]  /*0b10*/  @P1 IMAD.IADD R17, R17, 0x1, R13 ;  /* 0x0000000111111824 */ /* 0x000fe400078e020d */
[----:B--2---:R-:W-:-:S04]  /*0b20*/  @!P1 IMAD.WIDE.U32 R8, R4, R11, R8 ;  /* 0x0000000b04089225 */ /* 0x004fc800078e0008 */
[----:B------:R-:W-:Y:S02]  /*0b30*/  @!P1 IMAD.MOV.U32 R16, RZ, RZ, R8 ;  /* 0x000000ffff109224 */ /* 0x000fe400078e0008 */
[----:B------:R-:W-:Y:S01]  /*0b40*/  @!P1 IMAD.MOV.U32 R17, RZ, RZ, R9 ;  /* 0x000000ffff119224 */ /* 0x000fe200078e0009 */
[----:B------:R-:W-:Y:S06]  /*0b50*/  @!P2 BRA `(.L_x_6) ;  /* 0x00000000000ca947 */ /* 0x000fec0003800000 */
[----:B------:R-:W-:Y:S01]  /*0b60*/  UCGABAR_WAIT ;  /* 0x0000000000007dc7 */ /* 0x000fe20008000000 */
[----:B------:R-:W-:Y:S01]  /*0b70*/  CCTL.IVALL ;  /* 0x00000000ff00798f */ /* 0x000fe20002000000 */
[----:B------:R-:W-:Y:S05]  /*0b80*/  BRA `(.L_x_7) ;  /* 0x0000000000047947 */ /* 0x000fea0003800000 */
.L_x_6:
[----:B------:R-:W-:Y:S06]  /*0b90*/  BAR.SYNC.DEFER_BLOCKING 0x0 ;  /* 0x0000000000007b1d */ /* 0x000fec0000010000 */
.L_x_7:
[----:B------:R-:W-:Y:S05]  /*0ba0*/  @!P3 BRA `(.L_x_8) ;  /* 0x000000780008b947 */ /* 0x000fea0003800000 */
[----:B------:R-:W-:-:S13]  /*0bb0*/  ISETP.GT.U32.AND P0, PT, R6, 0x1, PT ;  /* 0x000000010600780c */ /* 0x000fda0003f04070 */
[----:B0-----:R-:W-:Y:S05]  /*0bc0*/  @P0 EXIT ;  /* 0x000000000000094d */ /* 0x001fea0003800000 */
[----:B------:R-:W-:Y:S01]  /*0bd0*/  ULDC.64 UR4, c[0x0][0x650] ;  /* 0x0001940000047ab9 */ /* 0x000fe20000000a00 */
[----:B------:R-:W-:Y:S01]  /*0be0*/  PRMT R0, RZ, 0x7610, R0 ;  /* 0x00007610ff007816 */ /* 0x000fe20000000000 */
[----:B------:R-:W-:Y:S01]  /*0bf0*/  IMAD.MOV.U32 R123, RZ, RZ, -0x1 ;  /* 0xffffffffff7b7424 */ /* 0x000fe200078e00ff */
[----:B------:R-:W-:Y:S01]  /*0c00*/  ISETP.GE.U32.AND P0, PT, R16, UR4, PT ;  /* 0x0000000410007c0c */ /* 0x000fe2000bf06070 */
[----:B------:R-:W-:Y:S02]  /*0c10*/  IMAD.MOV.U32 R124, RZ, RZ, -0x1 ;  /* 0xffffffffff7c7424 */ /* 0x000fe400078e00ff */
[----:B------:R-:W-:Y:S01]  /*0c20*/  IMAD.MOV.U32 R121, RZ, RZ, -0x1 ;  /* 0xffffffffff797424 */ /* 0x000fe200078e00ff */
[----:B------:R-:W-:-:S13]  /*0c30*/  ISETP.GE.U32.AND.EX P0, PT, R17, UR5, PT, P0 ;  /* 0x0000000511007c0c */ /* 0x000fda000bf06100 */
[----:B------:R-:W-:Y:S05]  /*0c40*/  @P0 BRA `(.L_x_9) ;  /* 0x0000000400280947 */ /* 0x000fea0003800000 */
[----:B------:R-:W0:Y:S01]  /*0c50*/  LDC.64 R24, c[0x0][0x628] ;  /* 0x00018a00ff187b82 */ /* 0x000e220000000a00 */
[----:B------:R-:W-:Y:S02]  /*0c60*/  IMAD.MOV.U32 R8, RZ, RZ, R16 ;  /* 0x000000ffff087224 */ /* 0x000fe400078e0010 */
[----:B------:R-:W-:-:S05]  /*0c70*/  IMAD.MOV.U32 R9, RZ, RZ, R17 ;  /* 0x000000ffff097224 */ /* 0x000fca00078e0011 */
[----:B------:R-:W1:Y:S08]  /*0c80*/  LDC R0, c[0x0][0x630] ;  /* 0x00018c00ff007b82 */ /* 0x000e700000000800 */
[----:B------:R-:W2:Y:S01]  /*0c90*/  LDC.64 R26, c[0x0][0x620] ;  /* 0x00018800ff1a7b82 */ /* 0x000ea20000000a00 */
[----:B0-----:R-:W-:-:S04]  /*0ca0*/  ISETP.NE.U32.AND P0, PT, R24, RZ, PT ;  /* 0x000000ff1800720c */ /* 0x001fc80003f05070 */
[----:B------:R-:W-:-:S13]  /*0cb0*/  ISETP.NE.AND.EX P0, PT, R25, RZ, PT, P0 ;  /* 0x000000ff1900720c */ /* 0x000fda0003f05300 */
[----:B-12---:R-:W-:Y:S05]  /*0cc0*/  @!P0 BRA `(.L_x_10) ;  /* 0x0000000000288947 */ /* 0x006fea0003800000 */
[----:B------:R-:W0:Y:S02]  /*0cd0*/  LDC R13, c[0x0][0x634] ;  /* 0x00018d00ff0d7b82 */ /* 0x000e240000000800 */
[----:B0-----:R-:W-:-:S05]  /*0ce0*/  IADD3 R13, P0, R16, R13, RZ ;  /* 0x0000000d100d7210 */ /* 0x001fca0007f1e0ff */
[----:B------:R-:W-:-:S04]  /*0cf0*/  IMAD.X R15, RZ, RZ, R17, P0 ;  /* 0x000000ffff0f7224 */ /* 0x000fc800000e0611 */
[----:B------:R-:W-:-:S04]  /*0d00*/  IMAD.WIDE.U32 R8, R15, R24, RZ ;  /* 0x000000180f087225 */ /* 0x000fc800078e00ff */
[----:B------:R-:W-:-:S04]  /*0d10*/  IMAD.WIDE.U32 R10, P0, R13, R25, R8 ;  /* 0x000000190d0a7225 */ /* 0x000fc80007800008 */
[----:B------:R-:W-:-:S04]  /*0d20*/  IMAD.WIDE.U32 R8, R13, R24, RZ ;  /* 0x000000180d087225 */ /* 0x000fc800078e00ff */
[----:B------:R-:W-:Y:S01]  /*0d30*/  IMAD.X R13, RZ, RZ, RZ, P0 ;  /* 0x000000ffff0d7224 */ /* 0x000fe200000e06ff */
[----:B------:R-:W-:Y:S01]  /*0d40*/  IADD3 RZ, P0, R9, R10, RZ ;  /* 0x0000000a09ff7210 */ /* 0x000fe20007f1e0ff */
[----:B------:R-:W-:-:S04]  /*0d50*/  IMAD.MOV.U32 R12, RZ, RZ, R11 ;  /* 0x000000ffff0c7224 */ /* 0x000fc800078e000b */
[----:B------:R-:W-:-:S08]  /*0d60*/  IMAD.WIDE.U32.X R8, R15, R25, R12, P0 ;  /* 0x000000190f087225 */ /* 0x000fd000000e040c */
.L_x_10:
[----:B------:R-:W0:Y:S01]  /*0d70*/  LDC.64 R24, c[0x0][0x640] ;  /* 0x00019000ff187b82 */ /* 0x000e220000000a00 */
[-CC-:B------:R-:W-:Y:S01]  /*0d80*/  SHF.R.U64 R121, R8, R0.reuse, R9.reuse ;  /* 0x0000000008797219 */ /* 0x180fe20000001209 */
[----:B------:R-:W-:Y:S01]  /*0d90*/  IMAD R30, R7, R21, R4 ;  /* 0x00000015071e7224 */ /* 0x000fe200078e0204 */
[----:B------:R-:W-:Y:S01]  /*0da0*/  SHF.R.U32.HI R0, RZ, R0, R9 ;  /* 0x00000000ff007219 */ /* 0x000fe20000011609 */
[----:B------:R-:W-:Y:S01]  /*0db0*/  IMAD.MOV.U32 R21, RZ, RZ, 0x1 ;  /* 0x00000001ff157424 */ /* 0x000fe200078e00ff */
[----:B------:R-:W-:-:S03]  /*0dc0*/  IADD3 R5, P0, RZ, -R121, RZ ;  /* 0x80000079ff057210 */ /* 0x000fc60007f1e0ff */
[----:B------:R-:W1:Y:S02]  /*0dd0*/  LDC R6, c[0x0][0x618] ;  /* 0x00018600ff067b82 */ /* 0x000e640000000800 */
[----:B------:R-:W-:-:S04]  /*0de0*/  IMAD.X R9, RZ, RZ, ~R0, P0 ;  /* 0x000000ffff097224 */ /* 0x000fc800000e0e00 */
[-C--:B------:R-:W-:Y:S02]  /*0df0*/  IMAD R0, R9, R26.reuse, RZ ;  /* 0x0000001a09007224 */ /* 0x080fe400078e02ff */
[----:B------:R-:W2:Y:S01]  /*0e00*/  LDC R11, c[0x0][0x608] ;  /* 0x00018200ff0b7b82 */ /* 0x000ea20000000800 */
[----:B------:R-:W-:-:S04]  /*0e10*/  IMAD.WIDE.U32 R8, R5, R26, R16 ;  /* 0x0000001a05087225 */ /* 0x000fc800078e0010 */
[----:B------:R-:W-:-:S03]  /*0e20*/  IMAD R5, R5, R27, R0 ;  /* 0x0000001b05057224 */ /* 0x000fc600078e0200 */
[----:B------:R-:W3:Y:S01]  /*0e30*/  LDC R12, c[0x0][0x658] ;  /* 0x00019600ff0c7b82 */ /* 0x000ee20000000800 */
[----:B0-----:R-:W-:Y:S01]  /*0e40*/  ISETP.NE.U32.AND P0, PT, R24, RZ, PT ;  /* 0x000000ff1800720c */ /* 0x001fe20003f05070 */
[----:B------:R-:W-:Y:S02]  /*0e50*/  IMAD.IADD R5, R9, 0x1, R5 ;  /* 0x0000000109057824 */ /* 0x000fe400078e0205 */
[----:B------:R-:W-:Y:S01]  /*0e60*/  IMAD.MOV.U32 R9, RZ, RZ, -0x1 ;  /* 0xffffffffff097424 */ /* 0x000fe200078e00ff */
[----:B------:R-:W-:-:S03]  /*0e70*/  ISETP.NE.AND.EX P0, PT, R25, RZ, PT, P0 ;  /* 0x000000ff1900720c */ /* 0x000fc60003f05300 */
[----:B------:R-:W0:Y:S01]  /*0e80*/  LDC R15, c[0x0][0x600] ;  /* 0x00018000ff0f7b82 */ /* 0x000e220000000800 */
[-CC-:B-1----:R-:W-:Y:S02]  /*0e90*/  SHF.R.U64 R13, R8, R6.reuse, R5.reuse ;  /* 0x00000006080d7219 */ /* 0x182fe40000001205 */
[----:B------:R-:W-:-:S05]  /*0ea0*/  SHF.R.U32.HI R0, RZ, R6, R5 ;  /* 0x00000006ff007219 */ /* 0x000fca0000011605 */
[----:B------:R-:W1:Y:S01]  /*0eb0*/  LDC R14, c[0x0][0x648] ;  /* 0x00019200ff0e7b82 */ /* 0x000e620000000800 */
[-CC-:B--2---:R-:W-:Y:S02]  /*0ec0*/  SHF.R.U64 R27, R13, R11.reuse, R0.reuse ;  /* 0x0000000b0d1b7219 */ /* 0x184fe40000001200 */
[----:B------:R-:W-:-:S05]  /*0ed0*/  SHF.R.U32.HI R5, RZ, R11, R0 ;  /* 0x0000000bff057219 */ /* 0x000fca0000011600 */
[----:B------:R-:W2:Y:S01]  /*0ee0*/  LDC R20, c[0x0][0x638] ;  /* 0x00018e00ff147b82 */ /* 0x000ea20000000800 */
[-CC-:B---3--:R-:W-:Y:S02]  /*0ef0*/  SHF.R.U64 R28, R27, R12.reuse, R5.reuse ;  /* 0x0000000c1b1c7219 */ /* 0x188fe40000001205 */
[-C--:B------:R-:W-:Y:S02]  /*0f00*/  SHF.L.U32 R0, R9, R12.reuse, RZ ;  /* 0x0000000c09007219 */ /* 0x080fe400000006ff */
[----:B------:R-:W-:Y:S01]  /*0f10*/  SHF.R.U32.HI R5, RZ, R12, R5 ;  /* 0x0000000cff057219 */ /* 0x000fe20000011605 */
[----:B------:R-:W-:Y:S01]  /*0f20*/  IMAD.MOV.U32 R4, RZ, RZ, R28 ;  /* 0x000000ffff047224 */ /* 0x000fe200078e001c */
[----:B------:R-:W-:Y:S01]  /*0f30*/  LOP3.LUT R10, RZ, R0, RZ, 0x33, !PT ;  /* 0x00000000ff0a7212 */ /* 0x000fe200078e33ff */
[----:B------:R-:W3:Y:S01]  /*0f40*/  LDC R26, c[0x0][0x610] ;  /* 0x00018400ff1a7b82 */ /* 0x000ee20000000800 */
[----:B------:R-:W-:Y:S05]  /*0f50*/  @!P0 BRA `(.L_x_11) ;  /* 0x0000000000288947 */ /* 0x000fea0003800000 */
[----:B------:R-:W4:Y:S02]  /*0f60*/  LDC R9, c[0x0][0x64c] ;  /* 0x00019300ff097b82 */ /* 0x000f240000000800 */
[----:B----4-:R-:W-:-:S05]  /*0f70*/  IADD3 R9, P0, R28, R9, RZ ;  /* 0x000000091c097210 */ /* 0x010fca0007f1e0ff */
        /* <DEDUP_REMOVED lines=8> */
.L_x_11:
[----:B-1----:R-:W-:Y:S01]  /*1000*/  SHF.R.U64 R4, R4, R14, R5 ;  /* 0x0000000e04047219 */ /* 0x002fe20000001205 */
[----:B0-----:R-:W-:Y:S01]  /*1010*/  VIADD R6, R15, 0xffffffff ;  /* 0xffffffff0f067836 */ /* 0x001fe20000000000 */
[----:B------:R-:W-:Y:S02]  /*1020*/  SHF.L.U32 R0, R21, R12, RZ ;  /* 0x0000000c15007219 */ /* 0x000fe400000006ff */
[----:B------:R-:W-:Y:S01]  /*1030*/  LOP3.LUT R5, R27, R10, RZ, 0xc0, !PT ;  /* 0x0000000a1b057212 */ /* 0x000fe200078ec0ff */
[----:B------:R-:W-:Y:S01]  /*1040*/  IMAD.MOV R7, RZ, RZ, -R4 ;  /* 0x000000ffff077224 */ /* 0x000fe200078e0a04 */
[----:B------:R-:W-:Y:S02]  /*1050*/  SEL R3, R3, R30, !P1 ;  /* 0x0000001e03037207 */ /* 0x000fe40004800000 */
[----:B------:R-:W-:Y:S01]  /*1060*/  LOP3.LUT R6, R13, R6, RZ, 0xc0, !PT ;  /* 0x000000060d067212 */ /* 0x000fe200078ec0ff */
[----:B------:R-:W-:Y:S02]  /*1070*/  IMAD R4, R0, R4, R5 ;  /* 0x0000000400047224 */ /* 0x000fe400078e0205 */
[----:B--2---:R-:W-:-:S02]  /*1080*/  IMAD R0, R7, R20, R28 ;  /* 0x0000001407007224 */ /* 0x004fc400078e021c */
[----:B---3--:R-:W-:Y:S02]  /*1090*/  IMAD R3, R4, R26, R3 ;  /* 0x0000001a04037224 */ /* 0x008fe400078e0203 */
[----:B------:R-:W-:Y:S02]  /*10a0*/  IMAD.MOV.U32 R5, RZ, RZ, 0x1 ;  /* 0x00000001ff057424 */ /* 0x000fe400078e00ff */
[----:B------:R-:W-:-:S03]  /*10b0*/  IMAD R4, R0, R15, R6 ;  /* 0x0000000f00047224 */ /* 0x000fc600078e0206 */
[----:B------:R-:W-:Y:S02]  /*10c0*/  PRMT R0, R5, 0x7610, R0 ;  /* 0x0000761005007816 */ /* 0x000fe40000000000 */
[----:B------:R-:W-:Y:S02]  /*10d0*/  SEL R124, R4, R3, !P1 ;  /* 0x00000003047c7207 */ /* 0x000fe40004800000 */
[----:B------:R-:W-:-:S07]  /*10e0*/  SEL R123, R3, R4, !P1 ;  /* 0x00000004037b7207 */ /* 0x000fce0004800000 */
.L_x_9:
[----:B------:R-:W-:-:S08]  /*10f0*/  NOP ;  /* 0x0000000000007918 */ /* 0x000fd00000000000 */
[----:B------:R-:W0:Y:S02]  /*1100*/  USETMAXREG.TRY_ALLOC.CTAPOOL UP0, 0xe8 ;  /* 0x000000e8000079c8 */ /* 0x000e240008000600 */
[----:B0-----:R-:W-:-:S13]  /*1110*/  PLOP3.LUT P0, PT, PT, PT, UP0, 0x80, 0x0 ;  /* 0x000000000000781c */ /* 0x001fda0003f0f008 */
[----:B------:R-:W-:Y:S05]  /*1120*/  @!P0 BRA `(.L_x_9) ;  /* 0xfffffffc00f08947 */ /* 0x000fea000383ffff */
[----:B------:R-:W-:Y:S01]  /*1130*/  ULDC.64 UR4, c[0x0][0x598] ;  /* 0x0001660000047ab9 */ /* 0x000fe20000000a00 */
[----:B------:R-:W-:Y:S01]  /*1140*/  ULDC.64 UR36, c[0x0][0x208] ;  /* 0x0000820000247ab9 */ /* 0x000fe20000000a00 */
[----:B------:R-:W-:-:S04]  /*1150*/  ISETP.NE.U32.AND P0, PT, RZ, UR4, PT ;  /* 0x00000004ff007c0c */ /* 0x000fc8000bf05070 */
[----:B------:R-:W-:-:S13]  /*1160*/  ISETP.NE.AND.EX P0, PT, RZ, UR5, PT, P0 ;  /* 0x00000005ff007c0c */ /* 0x000fda000bf05300 */
[----:B------:R-:W-:Y:S05]  /*1170*/  @!P0 BRA `(.L_x_12) ;  /* 0x00000000001c8947 */ /* 0x000fea0003800000 */
[----:B------:R-:W0:Y:S02]  /*1180*/  LDC.64 R4, c[0x0][0x598] ;  /* 0x00016600ff047b82 */ /* 0x000e240000000a00 */
[----:B0-----:R-:W2:Y:S02]  /*1190*/  LDG.E.64 R4, desc[UR36][R4.64] ;  /* 0x0000002404047981 */ /* 0x001ea4000c1e1b00 */
[----:B--2---:R-:W-:-:S04]  /*11a0*/  ISETP.NE.U32.AND P0, PT, R4, RZ, PT ;  /* 0x000000ff0400720c */ /* 0x004fc80003f05070 */
[----:B------:R-:W-:-:S13]  /*11b0*/  ISETP.NE.AND.EX P0, PT, R5, RZ, PT, P0 ;  /* 0x000000ff0500720c */ /* 0x000fda0003f05300 */
[----:B------:R-:W-:Y:S05]  /*11c0*/  @!P0 BRA `(.L_x_12) ;  /* 0x0000000000088947 */ /* 0x000fea0003800000 */
[----:B------:R0:W5:Y:S01]  /*11d0*/  LD.E R120, desc[UR36][R4.64] ;  /* 0x0000002404787980 */ /* 0x000162000c101900 */
[----:B------:R-:W-:Y:S05]  /*11e0*/  BRA `(.L_x_13) ;  /* 0x0000000000247947 */ /* 0x000fea0003800000 */
.L_x_12:
[----:B------:R-:W-:Y:S02]  /*11f0*/  ULDC.64 UR4, c[0x0][0x588] ;  /* 0x0001620000047ab9 */ /* 0x000fe40000000a00 */
[----:B------:R-:W-:-:S04]  /*1200*/  ISETP.NE.U32.AND P0, PT, RZ, UR4, PT ;  /* 0x00000004ff007c0c */ /* 0x000fc8000bf05070 */
[----:B------:R-:W-:-:S13]  /*1210*/  ISETP.NE.AND.EX P0, PT, RZ, UR5, PT, P0 ;  /* 0x00000005ff007c0c */ /* 0x000fda000bf05300 */
[----:B------:R-:W-:Y:S05]  /*1220*/  @!P0 BRA `(.L_x_14) ;  /* 0x00000000000c8947 */ /* 0x000fea0003800000 */
[----:B------:R-:W0:Y:S02]  /*1230*/  LDC.64 R4, c[0x0][0x588] ;  /* 0x00016200ff047b82 */ /* 0x000e240000000a00 */
[----:B0-----:R1:W5:Y:S01]  /*1240*/  LDG.E R120, desc[UR36][R4.64] ;  /* 0x0000002404787981 */ /* 0x001362000c1e1900 */
[----:B------:R-:W-:Y:S05]  /*1250*/  BRA `(.L_x_13) ;  /* 0x0000000000087947 */ /* 0x000fea0003800000 */
.L_x_14:
[----:B------:R-:W-:Y:S02]  /*1260*/  ULDC UR4, c[0x0][0x580] ;  /* 0x0001600000047ab9 */ /* 0x000fe40000000800 */
[----:B------:R-:W-:-:S07]  /*1270*/  IMAD.U32 R120, RZ, RZ, UR4 ;  /* 0x00000004ff787e24 */ /* 0x000fce000f8e00ff */
.L_x_13:
[----:B------:R-:W-:Y:S02]  /*1280*/  ULDC.64 UR4, c[0x0][0x5a0] ;  /* 0x0001680000047ab9 */ /* 0x000fe40000000a00 */
[----:B------:R-:W-:-:S04]  /*1290*/  ISETP.NE.U32.AND P0, PT, RZ, UR4, PT ;  /* 0x00000004ff007c0c */ /* 0x000fc8000bf05070 */
[----:B------:R-:W-:-:S13]  /*12a0*/  ISETP.NE.AND.EX P0, PT, RZ, UR5, PT, P0 ;  /* 0x00000005ff007c0c */ /* 0x000fda000bf05300 */
[----:B------:R-:W-:Y:S05]  /*12b0*/  @!P0 BRA `(.L_x_15) ;  /* 0x00000000001c8947 */ /* 0x000fea0003800000 */
[----:B01----:R-:W0:Y:S02]  /*12c0*/  LDC.64 R4, c[0x0][0x5a0] ;  /* 0x00016800ff047b82 */ /* 0x003e240000000a00 */
[----:B0-----:R-:W2:Y:S02]  /*12d0*/  LDG.E.64 R4, desc[UR36][R4.64] ;  /* 0x0000002404047981 */ /* 0x001ea4000c1e1b00 */
[----:B--2---:R-:W-:-:S04]  /*12e0*/  ISETP.NE.U32.AND P0, PT, R4, RZ, PT ;  /* 0x000000ff0400720c */ /* 0x004fc80003f05070 */
[----:B------:R-:W-:-:S13]  /*12f0*/  ISETP.NE.AND.EX P0, PT, R5, RZ, PT, P0 ;  /* 0x000000ff0500720c */ /* 0x000fda0003f05300 */
[----:B------:R-:W-:Y:S05]  /*1300*/  @!P0 BRA `(.L_x_15) ;  /* 0x0000000000088947 */ /* 0x000fea0003800000 */
[----:B------:R0:W5:Y:S01]  /*1310*/  LD.E R122, desc[UR36][R4.64] ;  /* 0x00000024047a7980 */ /* 0x000162000c101900 */
[----:B------:R-:W-:Y:S05]  /*1320*/  BRA `(.L_x_16) ;  /* 0x0000000000247947 */ /* 0x000fea0003800000 */
.L_x_15:
[----:B------:R-:W-:Y:S02]  /*1330*/  ULDC.64 UR4, c[0x0][0x590] ;  /* 0x0001640000047ab9 */ /* 0x000fe40000000a00 */
[----:B------:R-:W-:-:S04]  /*1340*/  ISETP.NE.U32.AND P0, PT, RZ, UR4, PT ;  /* 0x00000004ff007c0c */ /* 0x000fc8000bf05070 */
[----:B------:R-:W-:-:S13]  /*1350*/  ISETP.NE.AND.EX P0, PT, RZ, UR5, PT, P0 ;  /* 0x00000005ff007c0c */ /* 0x000fda000bf05300 */
[----:B------:R-:W-:Y:S05]  /*1360*/  @!P0 BRA `(.L_x_17) ;  /* 0x00000000000c8947 */ /* 0x000fea0003800000 */
[----:B01----:R-:W0:Y:S02]  /*1370*/  LDC.64 R4, c[0x0][0x590] ;  /* 0x00016400ff047b82 */ /* 0x003e240000000a00 */
[----:B0-----:R1:W5:Y:S01]  /*1380*/  LDG.E R122, desc[UR36][R4.64] ;  /* 0x00000024047a7981 */ /* 0x001362000c1e1900 */
[----:B------:R-:W-:Y:S05]  /*1390*/  BRA `(.L_x_16) ;  /* 0x0000000000087947 */ /* 0x000fea0003800000 */
.L_x_17:
[----:B------:R-:W-:Y:S02]  /*13a0*/  ULDC UR4, c[0x0][0x584] ;  /* 0x0001610000047ab9 */ /* 0x000fe40000000800 */
[----:B------:R-:W-:-:S07]  /*13b0*/  IMAD.U32 R122, RZ, RZ, UR4 ;  /* 0x00000004ff7a7e24 */ /* 0x000fce000f8e00ff */
.L_x_16:
[----:B------:R-:W-:-:S13]  /*13c0*/  LOP3.LUT P0, RZ, R0, 0xff, RZ, 0xc0, !PT ;  /* 0x000000ff00ff7812 */ /* 0x000fda000780c0ff */
[----:B------:R-:W-:Y:S05]  /*13d0*/  @!P0 EXIT ;  /* 0x000000000000894d */ /* 0x000fea0003800000 */
[----:B------:R-:W-:Y:S01]  /*13e0*/  ULDC UR4, c[0x0][0x28c] ;  /* 0x0000a30000047ab9 */ /* 0x000fe20000000800 */
[----:B------:R-:W-:Y:S01]  /*13f0*/  LOP3.LUT R126, R19, 0x1, RZ, 0xfc, !PT ;  /* 0x00000001137e7812 */ /* 0x000fe200078efcff */
[----:B------:R-:W-:Y:S01]  /*1400*/  UIADD3 UR4, UR4, 0xf, URZ ;  /* 0x0000000f04047890 */ /* 0x000fe2000fffe03f */
[----:B------:R-:W-:Y:S01]  /*1410*/  UMOV UR38, URZ ;  /* 0x0000003f00267c82 */ /* 0x000fe20008000000 */
[----:B------:R-:W-:Y:S02]  /*1420*/  UMOV UR39, URZ ;  /* 0x0000003f00277c82 */ /* 0x000fe40008000000 */
[----:B------:R-:W-:-:S04]  /*1430*/  USHF.R.S32.HI UR5, URZ, 0x1f, UR4 ;  /* 0x0000001f3f057899 */ /* 0x000fc80008011404 */
[----:B------:R-:W-:-:S04]  /*1440*/  ULEA.HI UR5, UR5, UR4, URZ, 0x4 ;  /* 0x0000000405057291 */ /* 0x000fc8000f8f203f */
[----:B------:R-:W-:-:S12]  /*1450*/  USHF.R.S32.HI UR40, URZ, 0x4, UR5 ;  /* 0x000000043f287899 */ /* 0x000fd80008011405 */
.L_x_229:
[----:B------:R-:W-:Y:S01]  /*1460*/  LOP3.LUT R0, R18, 0x80, RZ, 0xc0, !PT ;  /* 0x0000008012007812 */ /* 0x000fe200078ec0ff */
[----:B--2---:R-:W2:Y:S01]  /*1470*/  S2UR UR7, SR_CgaCtaId ;  /* 0x00000000000779c3 */ /* 0x004ea20000008800 */
[----:B------:R-:W-:Y:S02]  /*1480*/  UMOV UR6, 0x400 ;  /* 0x0000040000067882 */ /* 0x000fe40000000000 */
[----:B------:R-:W-:-:S06]  /*1490*/  SHF.R.U32.HI R0, RZ, 0x7, R0 ;  /* 0x00000007ff007819 */ /* 0x000fcc0000011600 */
[----:B---3--:R-:W3:Y:S01]  /*14a0*/  SHFL.IDX PT, R0, R0, RZ, 0x1f ;  /* 0x00001fff00007589 */ /* 0x008ee200000e0000 */
[----:B--2---:R-:W-:Y:S01]  /*14b0*/  ULEA UR42, UR7, UR6, 0x18 ;  /* 0x00000006072a7291 */ /* 0x004fe2000f8ec03f */
[----:B---3--:R-:W-:-:S13]  /*14c0*/  R2UR UR4, R0 ;  /* 0x00000000000472ca */ /* 0x008fda00000e0000 */
[----:B------:R-:W-:-:S04]  /*14d0*/  ULEA.HI UR5, UR4, UR4, URZ, 0x1 ;  /* 0x0000000404057291 */ /* 0x000fc8000f8f083f */
[----:B------:R-:W-:-:S04]  /*14e0*/  ULOP3.LUT UR5, UR5, 0x1ffffe, URZ, 0xc0, !UPT ;  /* 0x001ffffe05057892 */ /* 0x000fc8000f8ec03f */
[----:B------:R-:W-:-:S03]  /*14f0*/  UIADD3 UR5, UR4, -UR5, URZ ;  /* 0x8000000504057290 */ /* 0x000fc6000fffe03f */
[----:B------:R-:W-:Y:S01]  /*1500*/  ULDC UR4, c[0x0][0x28c] ;  /* 0x0000a30000047ab9 */ /* 0x000fe20000000800 */
[----:B------:R-:W-:Y:S01]  /*1510*/  ULEA UR5, UR5, UR42, 0xb ;  /* 0x0000002a05057291 */ /* 0x000fe2000f8e583f */
[----:B------:R-:W-:-:S03]  /*1520*/  ISETP.LT.AND P0, PT, RZ, UR4, PT ;  /* 0x00000004ff007c0c */ /* 0x000fc6000bf01270 */
[----:B------:R-:W-:-:S04]  /*1530*/  UIADD3 UR5, UR5, 0x280, URZ ;  /* 0x0000028005057890 */ /* 0x000fc8000fffe03f */
[----:B------:R-:W-:-:S04]  /*1540*/  USHF.R.U32.HI UR5, URZ, 0x4, UR5 ;  /* 0x000000043f057899 */ /* 0x000fc80008011605 */
[----:B------:R-:W-:Y:S02]  /*1550*/  ULOP3.LUT UR41, UR5, 0x3fff, URZ, 0xc0, !UPT ;  /* 0x00003fff05297892 */ /* 0x000fe4000f8ec03f */
[----:B-1--4-:R-:W-:Y:S10]  /*1560*/  @P0 BRA `(.L_x_18) ;  /* 0x0000000000400947 */ /* 0x012ff40003800000 */
[----:B------:R-:W-:Y:S01]  /*1570*/  MOV R0, 0x0 ;  /* 0x0000000000007802 */ /* 0x000fe20000000f00 */
[----:B------:R-:W-:Y:S01]  /*1580*/  ULDC.64 UR4, c[0x4][0x68] ;  /* 0x01001a0000047ab9 */ /* 0x000fe20000000a00 */
[----:B------:R-:W-:Y:S01]  /*1590*/  ULDC.64 UR6, c[0x4][0x8] ;  /* 0x0100020000067ab9 */ /* 0x000fe20000000a00 */
[----:B01----:R-:W-:Y:S01]  /*15a0*/  IMAD.U32 R4, RZ, RZ, UR4 ;  /* 0x00000004ff047e24 */ /* 0x003fe2000f8e00ff */
[----:B------:R0:W1:Y:S01]  /*15b0*/  LDC.64 R14, c[0x4][R0] ;  /* 0x01000000000e7b82 */ /* 0x0000620000000a00 */
[----:B------:R-:W-:Y:S01]  /*15c0*/  IMAD.U32 R5, RZ, RZ, UR5 ;  /* 0x00000005ff057e24 */ /* 0x000fe2000f8e00ff */
[----:B------:R-:W-:Y:S01]  /*15d0*/  ULDC.64 UR4, c[0x4][0x70] ;  /* 0x01001c0000047ab9 */ /* 0x000fe20000000a00 */
[----:B------:R-:W-:Y:S02]  /*15e0*/  IMAD.U32 R10, RZ, RZ, UR6 ;  /* 0x00000006ff0a7e24 */ /* 0x000fe4000f8e00ff */
[----:B------:R-:W-:Y:S02]  /*15f0*/  IMAD.U32 R6, RZ, RZ, UR4 ;  /* 0x00000004ff067e24 */ /* 0x000fe4000f8e00ff */
[----:B------:R-:W-:-:S02]  /*1600*/  IMAD.U32 R7, RZ, RZ, UR5 ;  /* 0x00000005ff077e24 */ /* 0x000fc4000f8e00ff */
[----:B------:R-:W-:Y:S02]  /*1610*/  IMAD.U32 R11, RZ, RZ, UR7 ;  /* 0x00000007ff0b7e24 */ /* 0x000fe4000f8e00ff */
[----:B------:R-:W-:Y:S02]  /*1620*/  IMAD.MOV.U32 R8, RZ, RZ, 0x1e1 ;  /* 0x000001e1ff087424 */ /* 0x000fe400078e00ff */
[----:B------:R-:W-:Y:S02]  /*1630*/  IMAD.MOV.U32 R12, RZ, RZ, 0x1 ;  /* 0x00000001ff0c7424 */ /* 0x000fe400078e00ff */
[----:B0-----:R-:W-:-:S07]  /*1640*/  IMAD.MOV.U32 R13, RZ, RZ, RZ ;  /* 0x000000ffff0d7224 */ /* 0x001fce00078e00ff */
[----:B------:R-:W-:-:S07]  /*1650*/  LEPC R20, `(.L_x_18) ;  /* 0x000000001014794e */ /* 0x000fce0000000000 */
[----:B-1---5:R-:W-:Y:S05]  /*1660*/  CALL.ABS.NOINC R14 ;  /* 0x000000000e007343 */ /* 0x022fea0003c00000 */
.L_x_18:
[----:B------:R-:W-:-:S13]  /*1670*/  ISETP.NE.AND P0, PT, R126, 0x3, PT ;  /* 0x000000037e00780c */ /* 0x000fda0003f05270 */
[----:B------:R-:W-:Y:S05]  /*1680*/  @!P0 BRA `(.L_x_19) ;  /* 0x0000000000048947 */ /* 0x000fea0003800000 */
[----:B------:R-:W-:Y:S01]  /*1690*/  BPT.TRAP 0x1 ;  /* 0x000000040000795c */ /* 0x000fe20000300000 */
.L_x_19:
[----:B------:R-:W-:Y:S02]  /*16a0*/  IMAD.U32 R3, RZ, RZ, UR39 ;  /* 0x00000027ff037e24 */ /* 0x000fe4000f8e00ff */
[----:B------:R-:W-:-:S03]  /*16b0*/  IMAD.U32 R0, RZ, RZ, UR38 ;  /* 0x00000026ff007e24 */ /* 0x000fc6000f8e00ff */
[----:B------:R-:W-:Y:S02]  /*16c0*/  LEA R3, R3, UR42, 0x3 ;  /* 0x0000002a03037c11 */ /* 0x000fe4000f8e18ff */
[----:B------:R-:W-:-:S04]  /*16d0*/  SHF.L.U32 R0, R0, 0x1f, RZ ;  /* 0x0000001f00007819 */ /* 0x000fc800000006ff */
[----:B------:R2:W3:Y:S01]  /*16e0*/  SYNCS.PHASECHK.TRANS64.TRYWAIT P1, [R3+URZ], R0 ;  /* 0x00000000030075a7 */ /* 0x0004e2000802017f */
[----:B------:R-:W-:Y:S05]  /*16f0*/  @!P0 BRA `(.L_x_20) ;  /* 0x0000000000048947 */ /* 0x000fea0003800000 */
[----:B------:R-:W-:Y:S01]  /*1700*/  BPT.TRAP 0x1 ;  /* 0x000000040000795c */ /* 0x000fe20000300000 */
.L_x_20:
[----:B---3--:R-:W-:Y:S05]  /*1710*/  @P1 BRA `(.L_x_21) ;  /* 0x0000000000081947 */ /* 0x008fea0003800000 */
[----:B------:R-:W3:Y:S02]  /*1720*/  SYNCS.PHASECHK.TRANS64.TRYWAIT P1, [R3+URZ], R0 ;  /* 0x00000000030075a7 */ /* 0x000ee4000802017f */
[----:B---3--:R-:W-:Y:S05]  /*1730*/  @!P1 BRA `(.L_x_22) ;  /* 0x0000008c00109947 */ /* 0x008fea0003800000 */
.L_x_21:
[----:B------:R-:W-:-:S04]  /*1740*/  UISETP.LT.AND UP0, UPT, UR40, 0x1, UPT ;  /* 0x000000012800788c */ /* 0x000fc8000bf01270 */
[----:B------:R-:W-:-:S06]  /*1750*/  USEL UR4, UR40, 0x1, UP0 ;  /* 0x0000000128047887 */ /* 0x000fcc0008000000 */
[----:B--23--:R-:W-:Y:S01]  /*1760*/  IMAD.U32 R0, RZ, RZ, UR4 ;  /* 0x00000004ff007e24 */ /* 0x00cfe2000f8e00ff */
[----:B------:R-:W-:Y:S05]  /*1770*/  WARPSYNC.ALL ;  /* 0x0000000000007948 */ /* 0x000fea0003800000 */
[----:B------:R-:W-:-:S04]  /*1780*/  IADD3 R0, -R0, UR40, RZ ;  /* 0x0000002800007c10 */ /* 0x000fc8000fffe1ff */
[----:B------:R-:W-:Y:S01]  /*1790*/  ISETP.GE.AND P1, PT, R0, 0x1, PT ;  /* 0x000000010000780c */ /* 0x000fe20003f26270 */
[----:B------:R-:W-:Y:S01]  /*17a0*/  UIADD3 UR4, UR42, 0x16280, URZ ;  /* 0x000162802a047890 */ /* 0x000fe2000fffe03f */
[----:B------:R-:W-:Y:S01]  /*17b0*/  WARPGROUP.ARRIVE ;  /* 0x00000000000079c5 */ /* 0x000fe20000000000 */
[----:B------:R-:W-:Y:S02]  /*17c0*/  ULOP3.LUT UR41, UR41, 0x10000, URZ, 0xfc, !UPT ;  /* 0x0001000029297892 */ /* 0x000fe4000f8efc3f */
[----:B------:R-:W-:Y:S01]  /*17d0*/  USHF.R.U32.HI UR4, URZ, 0x4, UR4 ;  /* 0x000000043f047899 */ /* 0x000fe20008011604 */
[----:B------:R-:W-:Y:S01]  /*17e0*/  UMOV UR5, 0xc0000010 ;  /* 0xc000001000057882 */ /* 0x000fe20000000000 */
[----:B------:R-:W-:Y:S02]  /*17f0*/  UMOV UR7, 0xc0000010 ;  /* 0xc000001000077882 */ /* 0x000fe40000000000 */
[----:B------:R-:W-:-:S04]  /*1800*/  ULOP3.LUT UR4, UR4, 0x3fff, URZ, 0xc0, !UPT ;  /* 0x00003fff04047892 */ /* 0x000fc8000f8ec03f */
[----:B------:R-:W-:Y:S02]  /*1810*/  ULOP3.LUT UR9, UR4, 0x10000, URZ, 0xfc, !UPT ;  /* 0x0001000004097892 */ /* 0x000fe4000f8efc3f */
[----:B------:R-:W-:Y:S02]  /*1820*/  ULEA UR4, UR39, UR41, 0x8 ;  /* 0x0000002927047291 */ /* 0x000fe4000f8e403f */
[----:B------:R-:W-:-:S09]  /*1830*/  UIMAD UR6, UR39, 0x180, UR9 ;  /* 0x00000180270678a4 */ /* 0x000fd2000f8e0209 */
[----:B------:R-:W-:Y:S03]  /*1840*/  HGMMA.64x192x16.F32.BF16 R24, gdesc[UR4], RZ, !UPT, gsb0 ;  /* 0x02e00000041879f0 */ /* 0x000fe6000c0018ff */
[----:B------:R-:W-:Y:S02]  /*1850*/  WARPGROUP.DEPBAR.LE gsb0, 0x0 ;  /* 0x00008000000079c5 */ /* 0x000fe40000010000 */
[----:B------:R-:W-:Y:S05]  /*1860*/  @!P1 BRA `(.L_x_23) ;  /* 0x0000000000c09947 */ /* 0x000fea0003800000 */
[----:B------:R-:W-:Y:S02]  /*1870*/  UIADD3 UR4, UR39, 0x1, URZ ;  /* 0x0000000127047890 */ /* 0x000fe4000fffe03f */
[----:B------:R-:W-:Y:S02]  /*1880*/  IMAD.U32 R3, RZ, RZ, UR39 ;  /* 0x00000027ff037e24 */ /* 0x000fe4000f8e00ff */
[----:B------:R-:W-:-:S04]  /*1890*/  UISETP.NE.AND UP0, UPT, UR4, 0x16, UPT ;  /* 0x000000160400788c */ /* 0x000fc8000bf05270 */
[----:B------:R-:W-:Y:S02]  /*18a0*/  USEL UR5, URZ, 0x1, UP0 ;  /* 0x000000013f057887 */ /* 0x000fe40008000000 */
[----:B------:R-:W-:Y:S02]  /*18b0*/  USEL UR8, UR4, URZ, UP0 ;  /* 0x0000003f04087287 */ /* 0x000fe40008000000 */
[----:B------:R-:W-:-:S06]  /*18c0*/  ULOP3.LUT UR5, UR38, UR5, URZ, 0x3c, !UPT ;  /* 0x0000000526057292 */ /* 0x000fcc000f8e3c3f */
[----:B------:R-:W-:-:S07]  /*18d0*/  IMAD.U32 R6, RZ, RZ, UR5 ;  /* 0x00000005ff067e24 */ /* 0x000fce000f8e00ff */
.L_x_30:
[----:B------:R-:W-:Y:S05]  /*18e0*/  @!P0 BRA `(.L_x_24) ;  /* 0x0000000000048947 */ /* 0x000fea0003800000 */
[----:B------:R-:W-:Y:S01]  /*18f0*/  BPT.TRAP 0x1 ;  /* 0x000000040000795c */ /* 0x000fe20000300000 */
.L_x_24:
[----:B------:R-:W2:Y:S01]  /*1900*/  S2UR UR5, SR_CgaCtaId ;  /* 0x00000000000579c3 */ /* 0x000ea20000008800 */
[----:B------:R-:W-:Y:S01]  /*1910*/  UMOV UR4, 0x400 ;  /* 0x0000040000047882 */ /* 0x000fe20000000000 */
[----:B01----:R-:W-:Y:S01]  /*1920*/  SHF.L.U32 R4, R6, 0x1f, RZ ;  /* 0x0000001f06047819 */ /* 0x003fe200000006ff */
[----:B--2---:R-:W-:-:S04]  /*1930*/  ULEA UR10, UR5, UR4, 0x18 ;  /* 0x00000004050a7291 */ /* 0x004fc8000f8ec03f */
[----:B------:R-:W-:-:S09]  /*1940*/  ULEA UR4, UR8, UR10, 0x3 ;  /* 0x0000000a08047291 */ /* 0x000fd2000f8e183f */
[----:B------:R0:W1:Y:S01]  /*1950*/  SYNCS.PHASECHK.TRANS64.TRYWAIT P1, [UR4], R4 ;  /* 0x00000004ff0075a7 */ /* 0x0000620008020144 */
[----:B------:R-:W-:Y:S05]  /*1960*/  @!P0 BRA `(.L_x_25) ;  /* 0x0000000000048947 */ /* 0x000fea0003800000 */
[----:B------:R-:W-:Y:S01]  /*1970*/  BPT.TRAP 0x1 ;  /* 0x000000040000795c */ /* 0x000fe20000300000 */
.L_x_25:
[----:B-1----:R-:W-:Y:S05]  /*1980*/  @P1 BRA `(.L_x_26) ;  /* 0x0000000000081947 */ /* 0x002fea0003800000 */
[----:B------:R-:W1:Y:S02]  /*1990*/  SYNCS.PHASECHK.TRANS64.TRYWAIT P1, [UR4], R4 ;  /* 0x00000004ff0075a7 */ /* 0x000e640008020144 */
[----:B-1----:R-:W-:Y:S05]  /*19a0*/  @!P1 BRA `(.L_x_27) ;  /* 0x0000008800889947 */ /* 0x002fea0003800000 */
.L_x_26:
[----:B------:R-:W-:Y:S01]  /*19b0*/  ULEA UR4, UR8, UR41, 0x8 ;  /* 0x0000002908047291 */ /* 0x000fe2000f8e403f */
[----:B------:R-:W-:Y:S01]  /*19c0*/  WARPGROUP.ARRIVE ;  /* 0x00000000000079c5 */ /* 0x000fe20000000000 */
[----:B------:R-:W-:Y:S01]  /*19d0*/  UIMAD UR6, UR8, 0x180, UR9 ;  /* 0x00000180080678a4 */ /* 0x000fe2000f8e0209 */
[----:B------:R-:W-:Y:S01]  /*19e0*/  UMOV UR5, 0xc0000010 ;  /* 0xc000001000057882 */ /* 0x000fe20000000000 */
[----:B------:R-:W-:-:S07]  /*19f0*/  UMOV UR7, 0xc0000010 ;  /* 0xc000001000077882 */ /* 0x000fce0000000000 */
[----:B------:R-:W-:Y:S03]  /*1a00*/  HGMMA.64x192x16.F32.BF16 R24, gdesc[UR4], R24, gsb0 ;  /* 0x02e00000041879f0 */ /* 0x000fe60008001818 */
[----:B------:R-:W-:Y:S02]  /*1a10*/  WARPGROUP.DEPBAR.LE gsb0, 0x0 ;  /* 0x00008000000079c5 */ /* 0x000fe40000010000 */
[----:B------:R-:W-:Y:S05]  /*1a20*/  @!P0 BRA `(.L_x_28) ;  /* 0x0000000000048947 */ /* 0x000fea0003800000 */
[----:B------:R-:W-:Y:S01]  /*1a30*/  BPT.TRAP 0x1 ;  /* 0x000000040000795c */ /* 0x000fe20000300000 */
.L_x_28:
[----:B------:R-:W-:-:S13]  /*1a40*/  ISETP.NE.AND P1, PT, R23, RZ, PT ;  /* 0x000000ff1700720c */ /* 0x000fda0003f25270 */
[----:B01----:R-:W-:-:S05]  /*1a50*/  @P1 LEA R4, R3, UR10, 0x3 ;  /* 0x0000000a03041c11 */ /* 0x003fca000f8e18ff */
[----:B------:R-:W-:-:S05]  /*1a60*/  @P1 VIADD R5, R4, 0xb0 ;  /* 0x000000b004051836 */ /* 0x000fca0000000000 */
[----:B------:R-:W-:-:S04]  /*1a70*/  @P1 PRMT R5, R22, 0x654, R5 ;  /* 0x0000065416051816 */ /* 0x000fc80000000005 */
[----:B------:R0:W-:Y:S01]  /*1a80*/  @P1 SYNCS.ARRIVE.TRANS64.RED.A1T0 RZ, [R5+URZ], RZ ;  /* 0x000000ff05ff19a7 */ /* 0x0001e2000810043f */
[----:B------:R-:W-:-:S13]  /*1a90*/  ISETP.GT.U32.AND P1, PT, R19, 0x1, PT ;  /* 0x000000011300780c */ /* 0x000fda0003f24070 */
[----:B0-----:R-:W-:Y:S05]  /*1aa0*/  @P1 BRA `(.L_x_29) ;  /* 0x0000000000041947 */ /* 0x001fea0003800000 */
[----:B------:R-:W-:Y:S01]  /*1ab0*/  BPT.TRAP 0x1 ;  /* 0x000000040000795c */ /* 0x000fe20000300000 */
.L_x_29:
[----:B------:R-:W-:Y:S01]  /*1ac0*/  UIADD3 UR8, UR8, 0x1, URZ ;  /* 0x0000000108087890 */ /* 0x000fe2000fffe03f */
[C---:B------:R-:W-:Y:S01]  /*1ad0*/  ISETP.GT.AND P2, PT, R0.reuse, 0x1, PT ;  /* 0x000000010000780c */ /* 0x040fe20003f44270 */
[----:B------:R-:W-:Y:S02]  /*1ae0*/  VIADD R3, R3, 0x1 ;  /* 0x0000000103037836 */ /* 0x000fe40000000000 */
[----:B------:R-:W-:Y:S01]  /*1af0*/  UISETP.NE.AND UP0, UPT, UR8, 0x16, UPT ;  /* 0x000000160800788c */ /* 0x000fe2000bf05270 */
[----:B------:R-:W-:Y:S02]  /*1b00*/  VIADD R0, R0, 0xffffffff ;  /* 0xffffffff00007836 */ /* 0x000fe40000000000 */
[C---:B------:R-:W-:Y:S01]  /*1b10*/  ISETP.NE.AND P1, PT, R3.reuse, 0x16, PT ;  /* 0x000000160300780c */ /* 0x040fe20003f25270 */
[----:B------:R-:W-:Y:S02]  /*1b20*/  USEL UR4, URZ, 0x1, UP0 ;  /* 0x000000013f047887 */ /* 0x000fe40008000000 */
[----:B------:R-:W-:Y:S01]  /*1b30*/  USEL UR8, UR8, URZ, UP0 ;  /* 0x0000003f08087287 */ /* 0x000fe20008000000 */
[----:B------:R-:W-:-:S03]  /*1b40*/  SEL R3, R3, RZ, P1 ;  /* 0x000000ff03037207 */ /* 0x000fc60000800000 */
[----:B------:R-:W-:Y:S01]  /*1b50*/  LOP3.LUT R6, R6, UR4, RZ, 0x3c, !PT ;  /* 0x0000000406067c12 */ /* 0x000fe2000f8e3cff */
[----:B------:R-:W-:Y:S07]  /*1b60*/  @P2 BRA `(.L_x_30) ;  /* 0xfffffffc005c2947 */ /* 0x000fee000383ffff */
.L_x_23:
[----:B------:R-:W2:Y:S02]  /*1b70*/  LDC R0, c[0x0][0x28c] ;  /* 0x0000a300ff007b82 */ /* 0x000ea40000000800 */
[----:B--2---:R-:W-:-:S13]  /*1b80*/  ISETP.GE.AND P1, PT, R0, 0x1, PT ;  /* 0x000000010000780c */ /* 0x004fda0003f26270 */
[----:B------:R-:W-:Y:S05]  /*1b90*/  @!P1 BRA `(.L_x_31) ;  /* 0x00000000005c9947 */ /* 0x000fea0003800000 */
[----:B------:R-:W-:Y:S05]  /*1ba0*/  @!P0 BRA `(.L_x_32) ;  /* 0x0000000000048947 */ /* 0x000fea0003800000 */
[----:B------:R-:W-:Y:S01]  /*1bb0*/  BPT.TRAP 0x1 ;  /* 0x000000040000795c */ /* 0x000fe20000300000 */
.L_x_32:
[----:B------:R-:W-:Y:S01]  /*1bc0*/  ISETP.NE.AND P0, PT, R23, RZ, PT ;  /* 0x000000ff1700720c */ /* 0x000fe20003f05270 */
[----:B------:R-:W-:Y:S01]  /*1bd0*/  BSSY B0, `(.L_x_33) ;  /* 0x0000011000007945 */ /* 0x000fe20003800000 */
[----:B------:R-:W-:-:S11]  /*1be0*/  ISETP.GT.U32.AND P1, PT, R19, 0x1, PT ;  /* 0x000000011300780c */ /* 0x000fd60003f24070 */
[----:B------:R-:W-:Y:S05]  /*1bf0*/  @!P0 BRA `(.L_x_34) ;  /* 0x0000000000388947 */ /* 0x000fea0003800000 */
[----:B------:R-:W2:Y:S01]  /*1c00*/  S2UR UR7, SR_CgaCtaId ;  /* 0x00000000000779c3 */ /* 0x000ea20000008800 */
[----:B------:R-:W-:-:S04]  /*1c10*/  UISETP.LT.AND UP0, UPT, UR40, 0x1, UPT ;  /* 0x000000012800788c */ /* 0x000fc8000bf01270 */
[----:B------:R-:W-:-:S04]  /*1c20*/  USEL UR6, UR40, 0x1, UP0 ;  /* 0x0000000128067887 */ /* 0x000fc80008000000 */
[----:B------:R-:W-:-:S04]  /*1c30*/  UIADD3 UR6, UR39, UR40, -UR6 ;  /* 0x0000002827067290 */ /* 0x000fc8000fffe806 */
[----:B------:R-:W-:-:S04]  /*1c40*/  UIMAD.WIDE.U32 UR4, UR6, -0x45d1745d, URZ ;  /* 0xba2e8ba3060478a5 */ /* 0x000fc8000f8e003f */
[----:B------:R-:W-:-:S03]  /*1c50*/  USHF.R.U32.HI UR4, URZ, 0x4, UR5 ;  /* 0x000000043f047899 */ /* 0x000fc60008011605 */
[----:B------:R-:W-:Y:S01]  /*1c60*/  UMOV UR5, 0x400 ;  /* 0x0000040000057882 */ /* 0x000fe20000000000 */
[----:B------:R-:W-:Y:S02]  /*1c70*/  UIMAD UR6, UR4, -0x16, UR6 ;  /* 0xffffffea040678a4 */ /* 0x000fe4000f8e0206 */
[----:B--2---:R-:W-:-:S04]  /*1c80*/  ULEA UR5, UR7, UR5, 0x18 ;  /* 0x0000000507057291 */ /* 0x004fc8000f8ec03f */
[----:B------:R-:W-:-:S04]  /*1c90*/  ULEA UR6, UR6, UR5, 0x3 ;  /* 0x0000000506067291 */ /* 0x000fc8000f8e183f */
[----:B------:R-:W-:-:S06]  /*1ca0*/  UIADD3 UR6, UR6, 0xb0, URZ ;  /* 0x000000b006067890 */ /* 0x000fcc000fffe03f */
[----:B------:R-:W-:-:S05]  /*1cb0*/  IMAD.U32 R3, RZ, RZ, UR6 ;  /* 0x00000006ff037e24 */ /* 0x000fca000f8e00ff */
[----:B------:R-:W-:-:S04]  /*1cc0*/  PRMT R0, R22, 0x654, R3 ;  /* 0x0000065416007816 */ /* 0x000fc80000000003 */
[----:B------:R2:W-:Y:S03]  /*1cd0*/  SYNCS.ARRIVE.TRANS64.RED.A1T0 RZ, [R0+URZ], RZ ;  /* 0x000000ff00ff79a7 */ /* 0x0005e6000810043f */
.L_x_34:
[----:B------:R-:W-:Y:S05]  /*1ce0*/  BSYNC B0 ;  /* 0x0000000000007941 */ /* 0x000fea0003800000 */
.L_x_33:
[----:B------:R-:W-:Y:S05]  /*1cf0*/  @P1 BRA `(.L_x_31) ;  /* 0x0000000000041947 */ /* 0x000fea0003800000 */
[----:B------:R-:W-:Y:S01]  /*1d00*/  BPT.TRAP 0x1 ;  /* 0x000000040000795c */ /* 0x000fe20000300000 */
.L_x_31:
[----:B------:R-:W3:Y:S01]  /*1d10*/  LDC R8, c[0x0][0x288] ;  /* 0x0000a200ff087b82 */ /* 0x000ee20000000800 */
[--C-:B--2---:R-:W-:Y:S01]  /*1d20*/  SHF.R.U32.HI R0, RZ, 0x2, R18.reuse ;  /* 0x00000002ff007819 */ /* 0x104fe20000011612 */
[----:B------:R-:W-:Y:S01]  /*1d30*/  IMAD R7, R124, 0xc0, RZ ;  /* 0x000000c07c077824 */ /* 0x000fe200078e02ff */
[----:B01----:R-:W-:Y:S01]  /*1d40*/  SHF.R.U32.HI R5, RZ, 0x7, R18 ;  /* 0x00000007ff057819 */ /* 0x003fe20000011612 */
[----:B------:R-:W-:Y:S01]  /*1d50*/  UIADD3 UR39, UR40, UR39, URZ ;  /* 0x0000002728277290 */ /* 0x000fe2000fffe03f */
[----:B------:R-:W-:Y:S01]  /*1d60*/  LOP3.LUT R3, R0, 0x7, RZ, 0xc0, !PT ;  /* 0x0000000700037812 */ /* 0x000fe200078ec0ff */
[----:B------:R-:W-:Y:S01]  /*1d70*/  IMAD.SHL.U32 R13, R123, 0x80, RZ ;  /* 0x000000807b0d7824 */ /* 0x000fe200078e00ff */
[----:B------:R-:W-:Y:S01]  /*1d80*/  LOP3.LUT R0, R5, 0x1, RZ, 0xc0, !PT ;  /* 0x0000000105007812 */ /* 0x000fe200078ec0ff */
[----:B------:R-:W-:Y:S01]  /*1d90*/  UISETP.GT.U32.AND UP0, UPT, UR39, 0x15, UPT ;  /* 0x000000152700788c */ /* 0x000fe2000bf04070 */
[----:B------:R-:W-:Y:S01]  /*1da0*/  LOP3.LUT R4, R18, 0x60, RZ, 0xc0, !PT ;  /* 0x0000006012047812 */ /* 0x000fe200078ec0ff */
[----:B------:R-:W-:Y:S01]  /*1db0*/  ULDC UR7, c[0x0][0x284] ;  /* 0x0000a10000077ab9 */ /* 0x000fe20000000800 */
[----:B------:R-:W-:Y:S01]  /*1dc0*/  UISETP.GE.U32.AND UP1, UPT, UR40, 0x16, UPT ;  /* 0x000000162800788c */ /* 0x000fe2000bf26070 */
[----:B------:R-:W-:Y:S01]  /*1dd0*/  IMAD.SHL.U32 R10, R0, 0x40, RZ ;  /* 0x00000040000a7824 */ /* 0x000fe200078e00ff */
[----:B------:R-:W-:Y:S01]  /*1de0*/  SHF.R.U32.HI R6, RZ, 0x1, R4 ;  /* 0x00000001ff067819 */ /* 0x000fe20000011604 */
[----:B------:R-:W-:Y:S01]  /*1df0*/  UISETP.LT.U32.AND UP0, UPT, UR40, 0x16, UP0 ;  /* 0x000000162800788c */ /* 0x000fe20008701070 */
[----:B------:R-:W-:Y:S01]  /*1e00*/  LOP3.LUT R4, R18, 0x3, RZ, 0xc0, !PT ;  /* 0x0000000312047812 */ /* 0x000fe200078ec0ff */
[----:B------:R-:W-:Y:S01]  /*1e10*/  ULDC.64 UR8, c[0x0][0x5d0] ;  /* 0x0001740000087ab9 */ /* 0x000fe20000000a00 */
[--C-:B------:R-:W-:Y:S01]  /*1e20*/  IADD3 R5, RZ, -R6, -R3.reuse ;  /* 0x80000006ff057210 */ /* 0x100fe20007ffe803 */
[----:B------:R-:W-:Y:S01]  /*1e30*/  UIMAD.WIDE.U32 UR4, UR39, -0x45d1745d, URZ ;  /* 0xba2e8ba3270478a5 */ /* 0x000fe2000f8e003f */
[----:B------:R-:W-:Y:S01]  /*1e40*/  LOP3.LUT R3, R10, 0x40, R3, 0xe2, !PT ;  /* 0x000000400a037812 */ /* 0x000fe200078ee203 */
[----:B------:R-:W-:Y:S01]  /*1e50*/  IMAD.SHL.U32 R10, R18, 0x2, RZ ;  /* 0x00000002120a7824 */ /* 0x000fe200078e00ff */
[----:B------:R-:W-:Y:S01]  /*1e60*/  SHF.R.S32.HI R21, RZ, 0x1f, R121 ;  /* 0x0000001fff157819 */ /* 0x000fe20000011479 */
[----:B------:R-:W-:Y:S01]  /*1e70*/  USEL UR6, URZ, 0x1, !UP0 ;  /* 0x000000013f067887 */ /* 0x000fe2000c000000 */
[----:B------:R-:W-:Y:S01]  /*1e80*/  IMAD R0, R0, -0x40, R5 ;  /* 0xffffffc000007824 */ /* 0x000fe200078e0205 */
[C---:B---3--:R-:W-:Y:S01]  /*1e90*/  ISETP.GE.AND P0, PT, R7.reuse, R8, PT ;  /* 0x000000080700720c */ /* 0x048fe20003f06270 */
[----:B------:R-:W-:Y:S01]  /*1ea0*/  IMAD R12, R4, -0x2, R8 ;  /* 0xfffffffe040c7824 */ /* 0x000fe200078e0208 */
[----:B------:R-:W-:Y:S01]  /*1eb0*/  LOP3.LUT R10, R7, 0x6, R10, 0xf8, !PT ;  /* 0x00000006070a7812 */ /* 0x000fe200078ef80a */
[----:B------:R-:W-:Y:S01]  /*1ec0*/  IMAD R4, R21, UR8, RZ ;  /* 0x0000000815047c24 */ /* 0x000fe2000f8e02ff */
[----:B------:R-:W-:Y:S01]  /*1ed0*/  ISETP.GE.OR P0, PT, R13, UR7, P0 ;  /* 0x000000070d007c0c */ /* 0x000fe20008706670 */
[----:B------:R-:W-:Y:S01]  /*1ee0*/  USHF.R.U32.HI UR4, URZ, 0x4, UR5 ;  /* 0x000000043f047899 */ /* 0x000fe20008011605 */
[----:B------:R-:W-:Y:S01]  /*1ef0*/  SHF.R.S32.HI R11, RZ, 0x1f, R10 ;  /* 0x0000001fff0b7819 */ /* 0x000fe2000001140a */
[----:B------:R-:W-:Y:S01]  /*1f00*/  ULOP3.LUT UR38, UR38, UR6, URZ, 0x3c, !UPT ;  /* 0x0000000626267292 */ /* 0x000fe2000f8e3c3f */
[----:B------:R-:W-:Y:S01]  /*1f10*/  IMAD.WIDE R8, R123, 0x80, RZ ;  /* 0x000000807b087825 */ /* 0x000fe200078e02ff */
[----:B------:R-:W-:Y:S01]  /*1f20*/  UIMAD UR39, UR4, -0x16, UR39 ;  /* 0xffffffea042778a4 */ /* 0x000fe2000f8e0227 */
[----:B------:R-:W-:Y:S01]  /*1f30*/  IADD3 R0, -R13, UR7, R0 ;  /* 0x000000070d007c10 */ /* 0x000fe2000fffe100 */
[----:B------:R-:W-:Y:S01]  /*1f40*/  @UP1 ULOP3.LUT UR38, UR38, 0x1, UR4, 0x78, !UPT ;  /* 0x0000000126261892 */ /* 0x000fe2000f8e7804 */
[C---:B------:R-:W-:Y:S01]  /*1f50*/  IMAD R15, R121.reuse, UR9, R4 ;  /* 0x00000009790f7c24 */ /* 0x040fe2000f8e0204 */
[----:B------:R-:W-:Y:S01]  /*1f60*/  LOP3.LUT R137, R8, R3, R6, 0xfe, !PT ;  /* 0x0000000308897212 */ /* 0x000fe200078efe06 */
[----:B------:R-:W-:-:S04]  /*1f70*/  IMAD.WIDE.U32 R4, R121, UR8, R10 ;  /* 0x0000000879047c25 */ /* 0x000fc8000f8e000a */
[----:B------:R-:W-:Y:S02]  /*1f80*/  IMAD.IADD R5, R5, 0x1, R15 ;  /* 0x0000000105057824 */ /* 0x000fe400078e020f */
[----:B------:R-:W-:Y:S02]  /*1f90*/  IMAD.IADD R3, R12, 0x1, -R7 ;  /* 0x000000010c037824 */ /* 0x000fe400078e0a07 */
[----:B------:R-:W-:Y:S01]  /*1fa0*/  IMAD.MOV.U32 R6, RZ, RZ, -0x1 ;  /* 0xffffffffff067424 */ /* 0x000fe200078e00ff */
[----:B------:R-:W-:Y:S06]  /*1fb0*/  @P0 BRA `(.L_x_35) ;  /* 0x0000005c00580947 */ /* 0x000fec0003800000 */
[----:B------:R-:W0:Y:S01]  /*1fc0*/  LDC.64 R12, c[0x0][0x5c8] ;  /* 0x00017200ff0c7b82 */ /* 0x000e220000000a00 */
[----:B-----5:R-:W-:Y:S01]  /*1fd0*/  FSETP.NEU.AND P0, PT, R122, RZ, PT ;  /* 0x000000ff7a00720b */ /* 0x020fe20003f0d000 */
[----:B------:R-:W-:Y:S01]  /*1fe0*/  BSSY B0, `(.L_x_35) ;  /* 0x00005d3000007945 */ /* 0x000fe20003800000 */
[----:B------:R-:W-:-:S04]  /*1ff0*/  ISETP.GT.AND P2, PT, R3, RZ, PT ;  /* 0x000000ff0300720c */ /* 0x000fc80003f44270 */
[----:B------:R-:W-:Y:S01]  /*2000*/  ISETP.GT.AND P1, PT, R0, RZ, P2 ;  /* 0x000000ff0000720c */ /* 0x000fe20001724270 */
[-C--:B0-----:R-:W-:Y:S02]  /*2010*/  IMAD R14, R9, R12.reuse, RZ ;  /* 0x0000000c090e7224 */ /* 0x081fe400078e02ff */
[----:B------:R-:W-:-:S04]  /*2020*/  IMAD.WIDE.U32 R128, R137, R12, R4 ;  /* 0x0000000c89807225 */ /* 0x000fc800078e0004 */
[----:B------:R-:W-:-:S04]  /*2030*/  IMAD R5, R137, R13, R14 ;  /* 0x0000000d89057224 */ /* 0x000fc800078e020e */
[----:B------:R-:W-:Y:S01]  /*2040*/  IMAD.IADD R123, R129, 0x1, R5 ;  /* 0x00000001817b7824 */ /* 0x000fe200078e0205 */
[----:B------:R-:W-:Y:S06]  /*2050*/  @!P0 BRA `(.L_x_36) ;  /* 0x0000004000548947 */ /* 0x000fec0003800000 */
[----:B------:R-:W0:Y:S01]  /*2060*/  LDC.64 R132, c[0x0][0x5b8] ;  /* 0x00016e00ff847b82 */ /* 0x000e220000000a00 */
[----:B------:R-:W-:-:S07]  /*2070*/  ULDC.64 UR4, c[0x0][0x5c0] ;  /* 0x0001700000047ab9 */ /* 0x000fce0000000a00 */
[----:B------:R-:W1:Y:S08]  /*2080*/  LDC.64 R134, c[0x0][0x5b0] ;  /* 0x00016c00ff867b82 */ /* 0x000e700000000a00 */
[----:B------:R-:W2:Y:S01]  /*2090*/  LDC.64 R14, c[0x0][0x5a8] ;  /* 0x00016a00ff0e7b82 */ /* 0x000ea20000000a00 */
[-C--:B0-----:R-:W-:Y:S02]  /*20a0*/  IMAD R4, R21, R132.reuse, RZ ;  /* 0x0000008415047224 */ /* 0x081fe400078e02ff */
[----:B------:R-:W-:-:S04]  /*20b0*/  IMAD.WIDE.U32 R130, R121, R132, R10 ;  /* 0x0000008479827225 */ /* 0x000fc800078e000a */
[----:B------:R-:W-:Y:S02]  /*20c0*/  IMAD R127, R121, R133, R4 ;  /* 0x00000085797f7224 */ /* 0x000fe400078e0204 */
[-C--:B-1----:R-:W-:Y:S02]  /*20d0*/  IMAD R8, R9, R134.reuse, RZ ;  /* 0x0000008609087224 */ /* 0x082fe400078e02ff */
[----:B------:R-:W-:Y:S02]  /*20e0*/  IMAD.IADD R21, R131, 0x1, R127 ;  /* 0x0000000183157824 */ /* 0x000fe400078e027f */
[----:B------:R-:W-:Y:S02]  /*20f0*/  IMAD.MOV.U32 R20, RZ, RZ, R130 ;  /* 0x000000ffff147224 */ /* 0x000fe400078e0082 */
[C---:B------:R-:W-:Y:S02]  /*2100*/  IMAD R129, R137.reuse, R135, R8 ;  /* 0x0000008789817224 */ /* 0x040fe400078e0208 */
[----:B------:R-:W-:-:S04]  /*2110*/  IMAD.WIDE.U32 R4, R137, R134, R20 ;  /* 0x0000008689047225 */ /* 0x000fc800078e0014 */
[----:B------:R-:W-:Y:S01]  /*2120*/  IMAD.IADD R5, R5, 0x1, R129 ;  /* 0x0000000105057824 */ /* 0x000fe200078e0281 */
[----:B--2---:R-:W-:-:S04]  /*2130*/  LEA R8, P0, R4, R14, 0x1 ;  /* 0x0000000e04087211 */ /* 0x004fc800078008ff */
[----:B------:R-:W-:-:S05]  /*2140*/  LEA.HI.X R9, R4, R15, R5, 0x1, P0 ;  /* 0x0000000f04097211 */ /* 0x000fca00000f0c05 */
[----:B------:R0:W2:Y:S01]  /*2150*/  @P1 LDG.E.LTC128B.U16 R7, desc[UR36][R8.64] ;  /* 0x0000002408071981 */ /* 0x0000a2000c1e1520 */
[----:B------:R-:W-:Y:S01]  /*2160*/  LEA R4, P0, R128, UR4, 0x1 ;  /* 0x0000000480047c11 */ /* 0x000fe2000f8008ff */
[----:B------:R-:W-:Y:S01]  /*2170*/  IMAD.WIDE.U32 R124, R137, R134, R10 ;  /* 0x00000086897c7225 */ /* 0x000fe200078e000a */
[----:B------:R-:W-:Y:S03]  /*2180*/  BSSY B1, `(.L_x_37) ;  /* 0x0000012000017945 */ /* 0x000fe60003800000 */
[----:B------:R-:W-:Y:S02]  /*2190*/  IMAD.IADD R125, R129, 0x1, R125 ;  /* 0x00000001817d7824 */ /* 0x000fe400078e027d */
[----:B------:R-:W-:-:S04]  /*21a0*/  IMAD.WIDE.U32 R124, R121, R132, R124 ;  /* 0x00000084797c7225 */ /* 0x000fc800078e007c */
[----:B0-----:R-:W-:Y:S01]  /*21b0*/  IMAD.IADD R9, R127, 0x1, R125 ;  /* 0x000000017f097824 */ /* 0x001fe200078e027d */
[----:B------:R-:W-:Y:S02]  /*21c0*/  LEA R8, P4, R124, R14, 0x1 ;  /* 0x0000000e7c087211 */ /* 0x000fe400078808ff */
[----:B------:R-:W-:Y:S02]  /*21d0*/  SHF.L.U64.HI R125, R134, 0x3, R135 ;  /* 0x00000003867d7819 */ /* 0x000fe40000010287 */
[----:B------:R-:W-:Y:S01]  /*21e0*/  LEA.HI.X R9, R124, R15, R9, 0x1, P4 ;  /* 0x0000000f7c097211 */ /* 0x000fe200020f0c09 */
[----:B------:R-:W-:Y:S02]  /*21f0*/  IMAD.SHL.U32 R124, R134, 0x8, RZ ;  /* 0x00000008867c7824 */ /* 0x000fe400078e00ff */
[----:B--2---:R-:W-:-:S04]  /*2200*/  IMAD.U32 R5, R7, 0x10000, RZ ;  /* 0x0001000007057824 */ /* 0x004fc800078e00ff */
[----:B------:R-:W-:-:S04]  /*2210*/  FMUL R5, R5, R122 ;  /* 0x0000007a05057220 */ /* 0x000fc80000400000 */
[----:B------:R-:W-:Y:S01]  /*2220*/  FFMA R24, R24, R120, R5 ;  /* 0x0000007818187223 */ /* 0x000fe20000000005 */
[----:B------:R-:W-:Y:S02]  /*2230*/  LEA.HI.X R5, R128, UR5, R123, 0x1, P0 ;  /* 0x0000000580057c11 */ /* 0x000fe400080f0c7b */
[----:B------:R-:W-:Y:S02]  /*2240*/  ISETP.GT.AND P0, PT, R3, 0x1, PT ;  /* 0x000000010300780c */ /* 0x000fe40003f04270 */
[----:B------:R-:W-:Y:S02]  /*2250*/  F2FP.BF16.F32.PACK_AB R24, RZ, R24 ;  /* 0x00000018ff18723e */ /* 0x000fe400000010ff */
[----:B------:R-:W-:-:S03]  /*2260*/  ISETP.GT.AND P3, PT, R0, RZ, P0 ;  /* 0x000000ff0000720c */ /* 0x000fc60000764270 */
[----:B------:R0:W-:Y:S10]  /*2270*/  @P1 STG.E.U16 desc[UR36][R4.64], R24 ;  /* 0x0000001804001986 */ /* 0x0001f4000c101524 */
[----:B------:R-:W-:Y:S05]  /*2280*/  @!P3 BRA `(.L_x_38) ;  /* 0x000000000004b947 */ /* 0x000fea0003800000 */
[----:B------:R1:W5:Y:S02]  /*2290*/  LDG.E.LTC128B.U16 R7, desc[UR36][R8.64+0x2] ;  /* 0x0000022408077981 */ /* 0x000364000c1e1520 */
.L_x_38:
[----:B------:R-:W-:Y:S05]  /*22a0*/  BSYNC B1 ;  /* 0x0000000000017941 */ /* 0x000fea0003800000 */
.L_x_37:
[----:B------:R-:W-:Y:S01]  /*22b0*/  IMAD.WIDE.U32 R124, R137, R134, R124 ;  /* 0x00000086897c7225 */ /* 0x000fe200078e007c */
[----:B------:R-:W-:-:S03]  /*22c0*/  ISETP.GT.AND P2, PT, R0, 0x8, P2 ;  /* 0x000000080000780c */ /* 0x000fc60001744270 */
[----:B-----5:R-:W-:Y:S01]  /*22d0*/  IMAD.U32 R123, R7, 0x10000, RZ ;  /* 0x00010000077b7824 */ /* 0x020fe200078e00ff */
[----:B------:R-:W-:Y:S01]  /*22e0*/  IADD3 R130, P1, R130, R124, RZ ;  /* 0x0000007c82827210 */ /* 0x000fe20007f3e0ff */
[----:B------:R-:W-:Y:S02]  /*22f0*/  IMAD.IADD R129, R129, 0x1, R125 ;  /* 0x0000000181817824 */ /* 0x000fe400078e027d */
[----:B------:R-:W-:Y:S01]  /*2300*/  FMUL R20, R123, R122 ;  /* 0x0000007a7b147220 */ /* 0x000fe20000400000 */
[----:B------:R-:W-:Y:S01]  /*2310*/  PRMT R123, R7, 0x7610, R123 ;  /* 0x00007610077b7816 */ /* 0x000fe2000000007b */
[----:B------:R-:W-:Y:S02]  /*2320*/  IMAD.X R21, R129, 0x1, R21, P1 ;  /* 0x0000000181157824 */ /* 0x000fe400008e0615 */
[----:B------:R-:W-:Y:S01]  /*2330*/  FFMA R25, R25, R120, R20 ;  /* 0x0000007819197223 */ /* 0x000fe20000000014 */
[----:B------:R-:W-:-:S04]  /*2340*/  LEA R20, P1, R130, R14, 0x1 ;  /* 0x0000000e82147211 */ /* 0x000fc800078208ff */
[----:B------:R-:W-:Y:S02]  /*2350*/  F2FP.BF16.F32.PACK_AB R25, RZ, R25 ;  /* 0x00000019ff19723e */ /* 0x000fe400000010ff */
[----:B------:R-:W-:-:S03]  /*2360*/  LEA.HI.X R21, R130, R15, R21, 0x1, P1 ;  /* 0x0000000f82157211 */ /* 0x000fc600008f0c15 */
[----:B------:R2:W-:Y:S04]  /*2370*/  @P3 STG.E.U16 desc[UR36][R4.64+0x2], R25 ;  /* 0x0000021904003986 */ /* 0x0005e8000c101524 */
[----:B------:R-:W3:Y:S01]  /*2380*/  @P2 LDG.E.LTC128B.U16 R123, desc[UR36][R20.64] ;  /* 0x00000024147b2981 */ /* 0x000ee2000c1e1520 */
[----:B0-----:R-:W-:Y:S01]  /*2390*/  IADD3 R24, P1, R10, R124, RZ ;  /* 0x0000007c0a187210 */ /* 0x001fe20007f3e0ff */
[----:B------:R-:W-:Y:S01]  /*23a0*/  BSSY B1, `(.L_x_39) ;  /* 0x0000011000017945 */ /* 0x000fe20003800000 */
[----:B------:R-:W-:Y:S02]  /*23b0*/  SHF.L.U64.HI R13, R12, 0x4, R13 ;  /* 0x000000040c0d7819 */ /* 0x000fe4000001020d */
[----:B------:R-:W-:Y:S01]  /*23c0*/  ISETP.GT.AND P0, PT, R0, 0x8, P0 ;  /* 0x000000080000780c */ /* 0x000fe20000704270 */
[----:B--2---:R-:W-:Y:S01]  /*23d0*/  IMAD.X R25, R11, 0x1, R129, P1 ;  /* 0x000000010b197824 */ /* 0x004fe200008e0681 */
[----:B------:R-:W-:Y:S01]  /*23e0*/  LEA R12, P1, R12, R4, 0x4 ;  /* 0x000000040c0c7211 */ /* 0x000fe200078220ff */
[----:B------:R-:W-:-:S04]  /*23f0*/  IMAD.WIDE.U32 R24, R121, R132, R24 ;  /* 0x0000008479187225 */ /* 0x000fc800078e0018 */
[----:B------:R-:W-:Y:S01]  /*2400*/  IMAD.X R13, R13, 0x1, R5, P1 ;  /* 0x000000010d0d7824 */ /* 0x000fe200008e0605 */
[----:B------:R-:W-:Y:S01]  /*2410*/  LEA R10, P3, R24, R14, 0x1 ;  /* 0x0000000e180a7211 */ /* 0x000fe200078608ff */
[----:B------:R-:W-:-:S05]  /*2420*/  IMAD.IADD R11, R127, 0x1, R25 ;  /* 0x000000017f0b7824 */ /* 0x000fca00078e0219 */
[----:B------:R-:W-:Y:S01]  /*2430*/  LEA.HI.X R11, R24, R15, R11, 0x1, P3 ;  /* 0x0000000f180b7211 */ /* 0x000fe200018f0c0b */
[----:B---3--:R-:W-:-:S04]  /*2440*/  IMAD.U32 R7, R123, 0x10000, RZ ;  /* 0x000100007b077824 */ /* 0x008fc800078e00ff */
[----:B------:R-:W-:-:S04]  /*2450*/  FMUL R7, R7, R122 ;  /* 0x0000007a07077220 */ /* 0x000fc80000400000 */
[----:B------:R-:W-:-:S05]  /*2460*/  FFMA R7, R26, R120, R7 ;  /* 0x000000781a077223 */ /* 0x000fca0000000007 */
[----:B------:R-:W-:-:S05]  /*2470*/  F2FP.BF16.F32.PACK_AB R7, RZ, R7 ;  /* 0x00000007ff07723e */ /* 0x000fca00000010ff */
[----:B------:R0:W-:Y:S01]  /*2480*/  @P2 STG.E.U16 desc[UR36][R12.64], R7 ;  /* 0x000000070c002986 */ /* 0x0001e2000c101524 */
[----:B------:R-:W-:Y:S05]  /*2490*/  @!P0 BRA `(.L_x_40) ;  /* 0x0000000000048947 */ /* 0x000fea0003800000 */
[----:B------:R2:W5:Y:S02]  /*24a0*/  LDG.E.LTC128B.U16 R123, desc[UR36][R10.64+0x2] ;  /* 0x000002240a7b7981 */ /* 0x000564000c1e1520 */
.L_x_40:
[----:B------:R-:W-:Y:S05]  /*24b0*/  BSYNC B1 ;  /* 0x0000000000017941 */ /* 0x000fea0003800000 */
.L_x_39:
[----:B0----5:R-:W-:Y:S01]  /*24c0*/  IMAD.U32 R7, R123, 0x10000, RZ ;  /* 0x000100007b077824 */ /* 0x021fe200078e00ff */
[----:B------:R-:W-:Y:S01]  /*24d0*/  ISETP.GT.AND P1, PT, R3, 0x8, PT ;  /* 0x000000080300780c */ /* 0x000fe20003f24270 */
[----:B------:R-:W-:Y:S02]  /*24e0*/  BSSY B1, `(.L_x_41) ;  /* 0x0000008000017945 */ /* 0x000fe40003800000 */
[----:B------:R-:W-:Y:S01]  /*24f0*/  FMUL R14, R7, R122 ;  /* 0x0000007a070e7220 */ /* 0x000fe20000400000 */
[----:B------:R-:W-:-:S03]  /*2500*/  ISETP.GT.AND P2, PT, R0, RZ, P1 ;  /* 0x000000ff0000720c */ /* 0x000fc60000f44270 */
[----:B------:R-:W-:-:S05]  /*2510*/  FFMA R14, R27, R120, R14 ;  /* 0x000000781b0e7223 */ /* 0x000fca000000000e */
[----:B------:R-:W-:-:S05]  /*2520*/  F2FP.BF16.F32.PACK_AB R14, RZ, R14 ;  /* 0x0000000eff0e723e */ /* 0x000fca00000010ff */
[----:B------:R0:W-:Y:S01]  /*2530*/  @P0 STG.E.U16 desc[UR36][R12.64+0x2], R14 ;  /* 0x0000020e0c000986 */ /* 0x0001e2000c101524 */
[----:B------:R-:W-:Y:S05]  /*2540*/  @!P2 BRA `(.L_x_42) ;  /* 0x000000000004a947 */ /* 0x000fea0003800000 */
[----:B------:R3:W5:Y:S02]  /*2550*/  LDG.E.LTC128B.U16 R123, desc[UR36][R8.64+0x10] ;  /* 0x00001024087b7981 */ /* 0x000764000c1e1520 */
.L_x_42:
[----:B------:R-:W-:Y:S05]  /*2560*/  BSYNC B1 ;  /* 0x0000000000017941 */ /* 0x000fea0003800000 */
.L_x_41:
[----:B-----5:R-:W-:Y:S01]  /*2570*/  IMAD.U32 R7, R123, 0x10000, RZ ;  /* 0x000100007b077824 */ /* 0x020fe200078e00ff */
        /* <DEDUP_REMOVED lines=9> */
.L_x_44:
[----:B------:R-:W-:Y:S05]  /*2610*/  BSYNC B1 ;  /* 0x0000000000017941 */ /* 0x000fea0003800000 */
.L_x_43:
[----:B----45:R-:W-:Y:S01]  /*2620*/  IMAD.U32 R7, R123, 0x10000, RZ ;  /* 0x000100007b077824 */ /* 0x030fe200078e00ff */
[----:B------:R-:W-:Y:S01]  /*2630*/  ISETP.GT.AND P1, PT, R0, 0x8, P1 ;  /* 0x000000080000780c */ /* 0x000fe20000f24270 */
[----:B------:R-:W-:Y:S02]  /*2640*/  BSSY B1, `(.L_x_45) ;  /* 0x0000007000017945 */ /* 0x000fe40003800000 */
[----:B0-----:R-:W-:-:S04]  /*2650*/  FMUL R14, R7, R122 ;  /* 0x0000007a070e7220 */ /* 0x001fc80000400000 */
[----:B------:R-:W-:-:S05]  /*2660*/  FFMA R14, R29, R120, R14 ;  /* 0x000000781d0e7223 */ /* 0x000fca000000000e */
[----:B------:R-:W-:-:S05]  /*2670*/  F2FP.BF16.F32.PACK_AB R14, RZ, R14 ;  /* 0x0000000eff0e723e */ /* 0x000fca00000010ff */
[----:B------:R0:W-:Y:S01]  /*2680*/  @P3 STG.E.U16 desc[UR36][R4.64+0x12], R14 ;  /* 0x0000120e04003986 */ /* 0x0001e2000c101524 */
[----:B------:R-:W-:Y:S05]  /*2690*/  @!P1 BRA `(.L_x_46) ;  /* 0x0000000000049947 */ /* 0x000fea0003800000 */
[----:B------:R4:W5:Y:S02]  /*26a0*/  LDG.E.LTC128B.U16 R123, desc[UR36][R10.64+0x10] ;  /* 0x000010240a7b7981 */ /* 0x000964000c1e1520 */
.L_x_46:
[----:B------:R-:W-:Y:S05]  /*26b0*/  BSYNC B1 ;  /* 0x0000000000017941 */ /* 0x000fea0003800000 */
.L_x_45:
[----:B-----5:R-:W-:Y:S01]  /*26c0*/  IMAD.U32 R7, R123, 0x10000, RZ ;  /* 0x000100007b077824 */ /* 0x020fe200078e00ff */
[----:B------:R-:W-:Y:S01]  /*26d0*/  ISETP.GT.AND P0, PT, R0, 0x8, P0 ;  /* 0x000000080000780c */ /* 0x000fe20000704270 */
[----:B------:R-:W-:Y:S02]  /*26e0*/  BSSY B1, `(.L_x_47) ;  /* 0x0000007000017945 */ /* 0x000fe40003800000 */
[----:B------:R-:W-:-:S04]  /*26f0*/  FMUL R7, R7, R122 ;  /* 0x0000007a07077220 */ /* 0x000fc80000400000 */
[----:B------:R-:W-:-:S05]  /*2700*/  FFMA R7, R30, R120, R7 ;  /* 0x000000781e077223 */ /* 0x000fca0000000007 */
[----:B------:R-:W-:-:S05]  /*2710*/  F2FP.BF16.F32.PACK_AB R7, RZ, R7 ;  /* 0x00000007ff07723e */ /* 0x000fca00000010ff */
[----:B------:R0:W-:Y:S01]  /*2720*/  @P1 STG.E.U16 desc[UR36][R12.64+0x10], R7 ;  /* 0x000010070c001986 */ /* 0x0001e2000c101524 */
[----:B------:R-:W-:Y:S05]  /*2730*/  @!P0 BRA `(.L_x_48) ;  /* 0x0000000000048947 */ /* 0x000fea0003800000 */
[----:B------:R0:W5:Y:S02]  /*2740*/  LDG.E.LTC128B.U16 R123, desc[UR36][R10.64+0x12] ;  /* 0x000012240a7b7981 */ /* 0x000164000c1e1520 */
.L_x_48:
[----:B------:R-:W-:Y:S05]  /*2750*/  BSYNC B1 ;  /* 0x0000000000017941 */ /* 0x000fea0003800000 */
.L_x_47:
        /* <DEDUP_REMOVED lines=10> */
.L_x_50:
[----:B------:R-:W-:Y:S05]  /*2800*/  BSYNC B1 ;  /* 0x0000000000017941 */ /* 0x000fea0003800000 */
.L_x_49:
        /* <DEDUP_REMOVED lines=10> */
.L_x_52:
[----:B------:R-:W-:Y:S05]  /*28b0*/  BSYNC B1 ;  /* 0x0000000000017941 */ /* 0x000fea0003800000 */
.L_x_51:
[----:B0----5:R-:W-:Y:S01]  /*28c0*/  IMAD.U32 R7, R123, 0x10000, RZ ;  /* 0x000100007b077824 */ /* 0x021fe200078e00ff */
        /* <DEDUP_REMOVED lines=8> */
.L_x_54:
[----:B------:R-:W-:Y:S05]  /*2950*/  BSYNC B1 ;  /* 0x0000000000017941 */ /* 0x000fea0003800000 */
.L_x_53:
        /* <DEDUP_REMOVED lines=9> */
.L_x_56:
[----:B------:R-:W-:Y:S05]  /*29f0*/  BSYNC B1 ;  /* 0x0000000000017941 */ /* 0x000fea0003800000 */
.L_x_55:
        /* <DEDUP_REMOVED lines=10> */
.L_x_58:
[----:B------:R-:W-:Y:S05]  /*2aa0*/  BSYNC B1 ;  /* 0x0000000000017941 */ /* 0x000fea0003800000 */
.L_x_57:
        /* <DEDUP_REMOVED lines=10> */
.L_x_60:
[----:B------:R-:W-:Y:S05]  /*2b50*/  BSYNC B1 ;  /* 0x0000000000017941 */ /* 0x000fea0003800000 */
.L_x_59:
        /* <DEDUP_REMOVED lines=9> */
.L_x_62:
[----:B------:R-:W-:Y:S05]  /*2bf0*/  BSYNC B1 ;  /* 0x0000000000017941 */ /* 0x000fea0003800000 */
.L_x_61:
        /* <DEDUP_REMOVED lines=9> */
.L_x_64:
[----:B------:R-:W-:Y:S05]  /*2c90*/  BSYNC B1 ;  /* 0x0000000000017941 */ /* 0x000fea0003800000 */
.L_x_63:
        /* <DEDUP_REMOVED lines=10> */
.L_x_66:
[----:B------:R-:W-:Y:S05]  /*2d40*/  BSYNC B1 ;  /* 0x0000000000017941 */ /* 0x000fea0003800000 */
.L_x_65:
        /* <DEDUP_REMOVED lines=10> */
.L_x_68:
[----:B------:R-:W-:Y:S05]  /*2df0*/  BSYNC B1 ;  /* 0x0000000000017941 */ /* 0x000fea0003800000 */
.L_x_67:
        /* <DEDUP_REMOVED lines=9> */
.L_x_70:
[----:B------:R-:W-:Y:S05]  /*2e90*/  BSYNC B1 ;  /* 0x0000000000017941 */ /* 0x000fea0003800000 */
.L_x_69:
        /* <DEDUP_REMOVED lines=9> */
.L_x_72:
[----:B------:R-:W-:Y:S05]  /*2f30*/  BSYNC B1 ;  /* 0x0000000000017941 */ /* 0x000fea0003800000 */
.L_x_71:
        /* <DEDUP_REMOVED lines=10> */
.L_x_74:
[----:B------:R-:W-:Y:S05]  /*2fe0*/  BSYNC B1 ;  /* 0x0000000000017941 */ /* 0x000fea0003800000 */
.L_x_73:
        /* <DEDUP_REMOVED lines=10> */
.L_x_76:
[----:B------:R-:W-:Y:S05]  /*3090*/  BSYNC B1 ;  /* 0x0000000000017941 */ /* 0x000fea0003800000 */
.L_x_75:
        /* <DEDUP_REMOVED lines=9> */
.L_x_78:
[----:B------:R-:W-:Y:S05]  /*3130*/  BSYNC B1 ;  /* 0x0000000000017941 */ /* 0x000fea0003800000 */
.L_x_77:
        /* <DEDUP_REMOVED lines=9> */
.L_x_80:
[----:B------:R-:W-:Y:S05]  /*31d0*/  BSYNC B1 ;  /* 0x0000000000017941 */ /* 0x000fea0003800000 */
.L_x_79:
        /* <DEDUP_REMOVED lines=10> */
.L_x_82:
[----:B------:R-:W-:Y:S05]  /*3280*/  BSYNC B1 ;  /* 0x0000000000017941 */ /* 0x000fea0003800000 */
.L_x_81:
        /* <DEDUP_REMOVED lines=10> */
.L_x_84:
[----:B------:R-:W-:Y:S05]  /*3330*/  BSYNC B1 ;  /* 0x0000000000017941 */ /* 0x000fea0003800000 */
.L_x_83:
        /* <DEDUP_REMOVED lines=9> */
.L_x_86:
[----:B------:R-:W-:Y:S05]  /*33d0*/  BSYNC B1 ;  /* 0x0000000000017941 */ /* 0x000fea0003800000 */
.L_x_85:
        /* <DEDUP_REMOVED lines=9> */
.L_x_88:
[----:B------:R-:W-:Y:S05]  /*3470*/  BSYNC B1 ;  /* 0x0000000000017941 */ /* 0x000fea0003800000 */
.L_x_87:
        /* <DEDUP_REMOVED lines=10> */
.L_x_90:
[----:B------:R-:W-:Y:S05]  /*3520*/  BSYNC B1 ;  /* 0x0000000000017941 */ /* 0x000fea0003800000 */
.L_x_89:
        /* <DEDUP_REMOVED lines=10> */
.L_x_92:
[----:B------:R-:W-:Y:S05]  /*35d0*/  BSYNC B1 ;  /* 0x0000000000017941 */ /* 0x000fea0003800000 */
.L_x_91:
        /* <DEDUP_REMOVED lines=9> */
.L_x_94:
[----:B------:R-:W-:Y:S05]  /*3670*/  BSYNC B1 ;  /* 0x0000000000017941 */ /* 0x000fea0003800000 */
.L_x_93:
        /* <DEDUP_REMOVED lines=9> */
.L_x_96:
[----:B------:R-:W-:Y:S05]  /*3710*/  BSYNC B1 ;  /* 0x0000000000017941 */ /* 0x000fea0003800000 */
.L_x_95:
        /* <DEDUP_REMOVED lines=10> */
.L_x_98:
[----:B------:R-:W-:Y:S05]  /*37c0*/  BSYNC B1 ;  /* 0x0000000000017941 */ /* 0x000fea0003800000 */
.L_x_97:
        /* <DEDUP_REMOVED lines=10> */
.L_x_100:
[----:B------:R-:W-:Y:S05]  /*3870*/  BSYNC B1 ;  /* 0x0000000000017941 */ /* 0x000fea0003800000 */
.L_x_99:
        /* <DEDUP_REMOVED lines=9> */
.L_x_102:
[----:B------:R-:W-:Y:S05]  /*3910*/  BSYNC B1 ;  /* 0x0000000000017941 */ /* 0x000fea0003800000 */
.L_x_101:
        /* <DEDUP_REMOVED lines=9> */
.L_x_104:
[----:B------:R-:W-:Y:S05]  /*39b0*/  BSYNC B1 ;  /* 0x0000000000017941 */ /* 0x000fea0003800000 */
.L_x_103:
        /* <DEDUP_REMOVED lines=10> */
.L_x_106:
[----:B------:R-:W-:Y:S05]  /*3a60*/  BSYNC B1 ;  /* 0x0000000000017941 */ /* 0x000fea0003800000 */
.L_x_105:
        /* <DEDUP_REMOVED lines=10> */
.L_x_108:
[----:B------:R-:W-:Y:S05]  /*3b10*/  BSYNC B1 ;  /* 0x0000000000017941 */ /* 0x000fea0003800000 */
.L_x_107:
        /* <DEDUP_REMOVED lines=9> */
.L_x_110:
[----:B------:R-:W-:Y:S05]  /*3bb0*/  BSYNC B1 ;  /* 0x0000000000017941 */ /* 0x000fea0003800000 */
.L_x_109:
        /* <DEDUP_REMOVED lines=9> */
.L_x_112:
[----:B------:R-:W-:Y:S05]  /*3c50*/  BSYNC B1 ;  /* 0x0000000000017941 */ /* 0x000fea0003800000 */
.L_x_111:
        /* <DEDUP_REMOVED lines=10> */
.L_x_114:
[----:B------:R-:W-:Y:S05]  /*3d00*/  BSYNC B1 ;  /* 0x0000000000017941 */ /* 0x000fea0003800000 */
.L_x_113:
        /* <DEDUP_REMOVED lines=10> */
.L_x_116:
[----:B------:R-:W-:Y:S05]  /*3db0*/  BSYNC B1 ;  /* 0x0000000000017941 */ /* 0x000fea0003800000 */
.L_x_115:
        /* <DEDUP_REMOVED lines=9> */
.L_x_118:
[----:B------:R-:W-:Y:S05]  /*3e50*/  BSYNC B1 ;  /* 0x0000000000017941 */ /* 0x000fea0003800000 */
.L_x_117:
        /* <DEDUP_REMOVED lines=9> */
.L_x_120:
[----:B------:R-:W-:Y:S05]  /*3ef0*/  BSYNC B1 ;  /* 0x0000000000017941 */ /* 0x000fea0003800000 */
.L_x_119:
        /* <DEDUP_REMOVED lines=10> */
.L_x_122:
[----:B------:R-:W-:Y:S05]  /*3fa0*/  BSYNC B1 ;  /* 0x0000000000017941 */ /* 0x000fea0003800000 */
.L_x_121:
        /* <DEDUP_REMOVED lines=10> */
.L_x_124:
[----:B------:R-:W-:Y:S05]  /*4050*/  BSYNC B1 ;  /* 0x0000000000017941 */ /* 0x000fea0003800000 */
.L_x_123:
        /* <DEDUP_REMOVED lines=9> */
.L_x_126:
[----:B------:R-:W-:Y:S05]  /*40f0*/  BSYNC B1 ;  /* 0x0000000000017941 */ /* 0x000fea0003800000 */
.L_x_125:
        /* <DEDUP_REMOVED lines=9> */
.L_x_128:
[----:B------:R-:W-:Y:S05]  /*4190*/  BSYNC B1 ;  /* 0x0000000000017941 */ /* 0x000fea0003800000 */
.L_x_127:
        /* <DEDUP_REMOVED lines=10> */
.L_x_130:
[----:B------:R-:W-:Y:S05]  /*4240*/  BSYNC B1 ;  /* 0x0000000000017941 */ /* 0x000fea0003800000 */
.L_x_129:
        /* <DEDUP_REMOVED lines=10> */
.L_x_132:
[----:B------:R-:W-:Y:S05]  /*42f0*/  BSYNC B1 ;  /* 0x0000000000017941 */ /* 0x000fea0003800000 */
.L_x_131:
        /* <DEDUP_REMOVED lines=9> */
.L_x_134:
[----:B------:R-:W-:Y:S05]  /*4390*/  BSYNC B1 ;  /* 0x0000000000017941 */ /* 0x000fea0003800000 */
.L_x_133:
        /* <DEDUP_REMOVED lines=9> */
.L_x_136:
[----:B------:R-:W-:Y:S05]  /*4430*/  BSYNC B1 ;  /* 0x0000000000017941 */ /* 0x000fea0003800000 */
.L_x_135:
        /* <DEDUP_REMOVED lines=10> */
.L_x_138:
[----:B------:R-:W-:Y:S05]  /*44e0*/  BSYNC B1 ;  /* 0x0000000000017941 */ /* 0x000fea0003800000 */
.L_x_137:
        /* <DEDUP_REMOVED lines=10> */
.L_x_140:
[----:B------:R-:W-:Y:S05]  /*4590*/  BSYNC B1 ;  /* 0x0000000000017941 */ /* 0x000fea0003800000 */
.L_x_139:
        /* <DEDUP_REMOVED lines=9> */
.L_x_142:
[----:B------:R-:W-:Y:S05]  /*4630*/  BSYNC B1 ;  /* 0x0000000000017941 */ /* 0x000fea0003800000 */
.L_x_141:
        /* <DEDUP_REMOVED lines=9> */
.L_x_144:
[----:B------:R-:W-:Y:S05]  /*46d0*/  BSYNC B1 ;  /* 0x0000000000017941 */ /* 0x000fea0003800000 */
.L_x_143:
        /* <DEDUP_REMOVED lines=10> */
.L_x_146:
[----:B------:R-:W-:Y:S05]  /*4780*/  BSYNC B1 ;  /* 0x0000000000017941 */ /* 0x000fea0003800000 */
.L_x_145:
        /* <DEDUP_REMOVED lines=10> */
.L_x_148:
[----:B------:R-:W-:Y:S05]  /*4830*/  BSYNC B1 ;  /* 0x0000000000017941 */ /* 0x000fea0003800000 */
.L_x_147:
        /* <DEDUP_REMOVED lines=9> */
.L_x_150:
[----:B------:R-:W-:Y:S05]  /*48d0*/  BSYNC B1 ;  /* 0x0000000000017941 */ /* 0x000fea0003800000 */
.L_x_149:
        /* <DEDUP_REMOVED lines=9> */
.L_x_152:
[----:B------:R-:W-:Y:S05]  /*4970*/  BSYNC B1 ;  /* 0x0000000000017941 */ /* 0x000fea0003800000 */
.L_x_151:
        /* <DEDUP_REMOVED lines=10> */
.L_x_154:
[----:B------:R-:W-:Y:S05]  /*4a20*/  BSYNC B1 ;  /* 0x0000000000017941 */ /* 0x000fea0003800000 */
.L_x_153:
        /* <DEDUP_REMOVED lines=10> */
.L_x_156:
[----:B------:R-:W-:Y:S05]  /*4ad0*/  BSYNC B1 ;  /* 0x0000000000017941 */ /* 0x000fea0003800000 */
.L_x_155:
        /* <DEDUP_REMOVED lines=9> */
.L_x_158:
[----:B------:R-:W-:Y:S05]  /*4b70*/  BSYNC B1 ;  /* 0x0000000000017941 */ /* 0x000fea0003800000 */
.L_x_157:
        /* <DEDUP_REMOVED lines=9> */
.L_x_160:
[----:B------:R-:W-:Y:S05]  /*4c10*/  BSYNC B1 ;  /* 0x0000000000017941 */ /* 0x000fea0003800000 */
.L_x_159:
        /* <DEDUP_REMOVED lines=10> */
.L_x_162:
[----:B------:R-:W-:Y:S05]  /*4cc0*/  BSYNC B1 ;  /* 0x0000000000017941 */ /* 0x000fea0003800000 */
.L_x_161:
        /* <DEDUP_REMOVED lines=10> */
.L_x_164:
[----:B------:R-:W-:Y:S05]  /*4d70*/  BSYNC B1 ;  /* 0x0000000000017941 */ /* 0x000fea0003800000 */
.L_x_163:
        /* <DEDUP_REMOVED lines=9> */
.L_x_166:
[----:B------:R-:W-:Y:S05]  /*4e10*/  BSYNC B1 ;  /* 0x0000000000017941 */ /* 0x000fea0003800000 */
.L_x_165:
        /* <DEDUP_REMOVED lines=9> */
.L_x_168:
[----:B------:R-:W-:Y:S05]  /*4eb0*/  BSYNC B1 ;  /* 0x0000000000017941 */ /* 0x000fea0003800000 */
.L_x_167:
        /* <DEDUP_REMOVED lines=10> */
.L_x_170:
[----:B------:R-:W-:Y:S05]  /*4f60*/  BSYNC B1 ;  /* 0x0000000000017941 */ /* 0x000fea0003800000 */
.L_x_169:
        /* <DEDUP_REMOVED lines=10> */
.L_x_172:
[----:B------:R-:W-:Y:S05]  /*5010*/  BSYNC B1 ;  /* 0x0000000000017941 */ /* 0x000fea0003800000 */
.L_x_171:
        /* <DEDUP_REMOVED lines=9> */
.L_x_174:
[----:B------:R-:W-:Y:S05]  /*50b0*/  BSYNC B1 ;  /* 0x0000000000017941 */ /* 0x000fea0003800000 */
.L_x_173:
        /* <DEDUP_REMOVED lines=9> */
.L_x_176:
[----:B------:R-:W-:Y:S05]  /*5150*/  BSYNC B1 ;  /* 0x0000000000017941 */ /* 0x000fea0003800000 */
.L_x_175:
        /* <DEDUP_REMOVED lines=10> */
.L_x_178:
[----:B------:R-:W-:Y:S05]  /*5200*/  BSYNC B1 ;  /* 0x0000000000017941 */ /* 0x000fea0003800000 */
.L_x_177:
        /* <DEDUP_REMOVED lines=10> */
.L_x_180:
[----:B------:R-:W-:Y:S05]  /*52b0*/  BSYNC B1 ;  /* 0x0000000000017941 */ /* 0x000fea0003800000 */
.L_x_179:
        /* <DEDUP_REMOVED lines=9> */
.L_x_182:
[----:B------:R-:W-:Y:S05]  /*5350*/  BSYNC B1 ;  /* 0x0000000000017941 */ /* 0x000fea0003800000 */
.L_x_181:
        /* <DEDUP_REMOVED lines=9> */
.L_x_184:
[----:B------:R-:W-:Y:S05]  /*53f0*/  BSYNC B1 ;  /* 0x0000000000017941 */ /* 0x000fea0003800000 */
.L_x_183:
        /* <DEDUP_REMOVED lines=10> */
.L_x_186:
[----:B------:R-:W-:Y:S05]  /*54a0*/  BSYNC B1 ;  /* 0x0000000000017941 */ /* 0x000fea0003800000 */
.L_x_185:
        /* <DEDUP_REMOVED lines=10> */
.L_x_188:
[----:B------:R-:W-:Y:S05]  /*5550*/  BSYNC B1 ;  /* 0x0000000000017941 */ /* 0x000fea0003800000 */
.L_x_187:
        /* <DEDUP_REMOVED lines=9> */
.L_x_190:
[----:B------:R-:W-:Y:S05]  /*55f0*/  BSYNC B1 ;  /* 0x0000000000017941 */ /* 0x000fea0003800000 */
.L_x_189:
        /* <DEDUP_REMOVED lines=9> */
.L_x_192:
[----:B------:R-:W-:Y:S05]  /*5690*/  BSYNC B1 ;  /* 0x0000000000017941 */ /* 0x000fea0003800000 */
.L_x_191:
        /* <DEDUP_REMOVED lines=10> */
.L_x_194:
[----:B------:R-:W-:Y:S05]  /*5740*/  BSYNC B1 ;  /* 0x0000000000017941 */ /* 0x000fea0003800000 */
.L_x_193:
        /* <DEDUP_REMOVED lines=10> */
.L_x_196:
[----:B------:R-:W-:Y:S05]  /*57f0*/  BSYNC B1 ;  /* 0x0000000000017941 */ /* 0x000fea0003800000 */
.L_x_195:
        /* <DEDUP_REMOVED lines=9> */
.L_x_198:
[----:B------:R-:W-:Y:S05]  /*5890*/  BSYNC B1 ;  /* 0x0000000000017941 */ /* 0x000fea0003800000 */
.L_x_197:
        /* <DEDUP_REMOVED lines=9> */
.L_x_200:
[----:B------:R-:W-:Y:S05]  /*5930*/  BSYNC B1 ;  /* 0x0000000000017941 */ /* 0x000fea0003800000 */
.L_x_199:
        /* <DEDUP_REMOVED lines=10> */
.L_x_202:
[----:B------:R-:W-:Y:S05]  /*59e0*/  BSYNC B1 ;  /* 0x0000000000017941 */ /* 0x000fea0003800000 */
.L_x_201:
        /* <DEDUP_REMOVED lines=10> */
.L_x_204:
[----:B------:R-:W-:Y:S05]  /*5a90*/  BSYNC B1 ;  /* 0x0000000000017941 */ /* 0x000fea0003800000 */
.L_x_203:
        /* <DEDUP_REMOVED lines=9> */
.L_x_206:
[----:B------:R-:W-:Y:S05]  /*5b30*/  BSYNC B1 ;  /* 0x0000000000017941 */ /* 0x000fea0003800000 */
.L_x_205:
        /* <DEDUP_REMOVED lines=9> */
.L_x_208:
[----:B------:R-:W-:Y:S05]  /*5bd0*/  BSYNC B1 ;  /* 0x0000000000017941 */ /* 0x000fea0003800000 */
.L_x_207:
        /* <DEDUP_REMOVED lines=10> */
.L_x_210:
[----:B------:R-:W-:Y:S05]  /*5c80*/  BSYNC B1 ;  /* 0x0000000000017941 */ /* 0x000fea0003800000 */
.L_x_209:
        /* <DEDUP_REMOVED lines=10> */
.L_x_212:
[----:B------:R-:W-:Y:S05]  /*5d30*/  BSYNC B1 ;  /* 0x0000000000017941 */ /* 0x000fea0003800000 */
.L_x_211:
        /* <DEDUP_REMOVED lines=9> */
.L_x_214:
[----:B------:R-:W-:Y:S05]  /*5dd0*/  BSYNC B1 ;  /* 0x0000000000017941 */ /* 0x000fea0003800000 */
.L_x_213:
        /* <DEDUP_REMOVED lines=9> */
.L_x_216:
[----:B------:R-:W-:Y:S05]  /*5e70*/  BSYNC B1 ;  /* 0x0000000000017941 */ /* 0x000fea0003800000 */
.L_x_215:
        /* <DEDUP_REMOVED lines=10> */
.L_x_218:
[----:B------:R-:W-:Y:S05]  /*5f20*/  BSYNC B1 ;  /* 0x0000000000017941 */ /* 0x000fea0003800000 */
.L_x_217:
        /* <DEDUP_REMOVED lines=10> */
.L_x_220:
[----:B------:R-:W-:Y:S05]  /*5fd0*/  BSYNC B1 ;  /* 0x0000000000017941 */ /* 0x000fea0003800000 */
.L_x_219:
[----:B-----5:R-:W-:Y:S01]  /*5fe0*/  IMAD.U32 R3, R123, 0x10000, RZ ;  /* 0x000100007b037824 */ /* 0x020fe200078e00ff */
[----:B------:R-:W-:Y:S01]  /*5ff0*/  ISETP.GT.AND P1, PT, R0, 0x8, P1 ;  /* 0x000000080000780c */ /* 0x000fe20000f24270 */
[----:B------:R-:W-:Y:S02]  /*6000*/  BSSY B1, `(.L_x_221) ;  /* 0x0000007000017945 */ /* 0x000fe40003800000 */
[----:B01-3--:R-:W-:-:S04]  /*6010*/  FMUL R8, R3, R122 ;  /* 0x0000007a03087220 */ /* 0x00bfc80000400000 */
[----:B------:R-:W-:-:S05]  /*6020*/  FFMA R8, R117, R120, R8 ;  /* 0x0000007875087223 */ /* 0x000fca0000000008 */
[----:B------:R-:W-:-:S05]  /*6030*/  F2FP.BF16.F32.PACK_AB R8, RZ, R8 ;  /* 0x00000008ff08723e */ /* 0x000fca00000010ff */
[----:B------:R0:W-:Y:S01]  /*6040*/  @P3 STG.E.U16 desc[UR36][R4.64+0x172], R8 ;  /* 0x0001720804003986 */ /* 0x0001e2000c101524 */
[----:B------:R-:W-:Y:S05]  /*6050*/  @!P1 BRA `(.L_x_222) ;  /* 0x0000000000049947 */ /* 0x000fea0003800000 */
[----:B------:R1:W5:Y:S02]  /*6060*/  LDG.E.LTC128B.U16 R123, desc[UR36][R10.64+0x170] ;  /* 0x000170240a7b7981 */ /* 0x000364000c1e1520 */
.L_x_222:
[----:B------:R-:W-:Y:S05]  /*6070*/  BSYNC B1 ;  /* 0x0000000000017941 */ /* 0x000fea0003800000 */
.L_x_221:
[----:B-----5:R-:W-:Y:S01]  /*6080*/  IMAD.U32 R3, R123, 0x10000, RZ ;  /* 0x000100007b037824 */ /* 0x020fe200078e00ff */
[----:B------:R-:W-:Y:S01]  /*6090*/  ISETP.GT.AND P0, PT, R0, 0x8, P0 ;  /* 0x000000080000780c */ /* 0x000fe20000704270 */
[----:B0-----:R-:W-:Y:S01]  /*60a0*/  @P1 IMAD.MOV.U32 R4, RZ, RZ, R12 ;  /* 0x000000ffff041224 */ /* 0x001fe200078e000c */
[----:B------:R-:W-:Y:S01]  /*60b0*/  BSSY B1, `(.L_x_223) ;  /* 0x0000008000017945 */ /* 0x000fe20003800000 */
[----:B------:R-:W-:Y:S01]  /*60c0*/  FMUL R3, R3, R122 ;  /* 0x0000007a03037220 */ /* 0x000fe20000400000 */
[----:B------:R-:W-:-:S03]  /*60d0*/  @P1 IMAD.MOV.U32 R5, RZ, RZ, R13 ;  /* 0x000000ffff051224 */ /* 0x000fc600078e000d */
[----:B------:R-:W-:-:S05]  /*60e0*/  FFMA R3, R118, R120, R3 ;  /* 0x0000007876037223 */ /* 0x000fca0000000003 */
[----:B------:R-:W-:-:S05]  /*60f0*/  F2FP.BF16.F32.PACK_AB R3, RZ, R3 ;  /* 0x00000003ff03723e */ /* 0x000fca00000010ff */
[----:B------:R0:W-:Y:S01]  /*6100*/  @P1 STG.E.U16 desc[UR36][R4.64+0x170], R3 ;  /* 0x0001700304001986 */ /* 0x0001e2000c101524 */
[----:B------:R-:W-:Y:S05]  /*6110*/  @!P0 BRA `(.L_x_224) ;  /* 0x0000000000048947 */ /* 0x000fea0003800000 */
[----:B------:R3:W5:Y:S02]  /*6120*/  LDG.E.LTC128B.U16 R123, desc[UR36][R10.64+0x172] ;  /* 0x000172240a7b7981 */ /* 0x000764000c1e1520 */
.L_x_224:
[----:B------:R-:W-:Y:S05]  /*6130*/  BSYNC B1 ;  /* 0x0000000000017941 */ /* 0x000fea0003800000 */
.L_x_223:
[----:B------:R-:W-:Y:S05]  /*6140*/  @!P0 BRA `(.L_x_225) ;  /* 0x0000001800f08947 */ /* 0x000fea0003800000 */
[----:B-----5:R-:W-:-:S04]  /*6150*/  IMAD.U32 R123, R123, 0x10000, RZ ;  /* 0x000100007b7b7824 */ /* 0x020fc800078e00ff */
[----:B------:R-:W-:-:S04]  /*6160*/  FMUL R0, R123, R122 ;  /* 0x0000007a7b007220 */ /* 0x000fc80000400000 */
[----:B------:R-:W-:-:S05]  /*6170*/  FFMA R0, R119, R120, R0 ;  /* 0x0000007877007223 */ /* 0x000fca0000000000 */
[----:B------:R-:W-:-:S05]  /*6180*/  F2FP.BF16.F32.PACK_AB R0, RZ, R0 ;  /* 0x00000000ff00723e */ /* 0x000fca00000010ff */
[----:B------:R0:W-:Y:S01]  /*6190*/  STG.E.U16 desc[UR36][R12.64+0x172], R0 ;  /* 0x000172000c007986 */ /* 0x0001e2000c101524 */
[----:B------:R-:W-:Y:S05]  /*61a0*/  BRA `(.L_x_225) ;  /* 0x0000001800d87947 */ /* 0x000fea0003800000 */
.L_x_36:
[----:B------:R-:W-:Y:S01]  /*61b0*/  ISETP.GT.AND P0, PT, R3, 0x1, PT ;  /* 0x000000010300780c */ /* 0x000fe20003f04270 */
[----:B------:R-:W-:Y:S01]  /*61c0*/  ULDC.64 UR4, c[0x0][0x5c0] ;  /* 0x0001700000047ab9 */ /* 0x000fe20000000a00 */
[-C--:B------:R-:W-:Y:S01]  /*61d0*/  FMUL R24, R24, R120.reuse ;  /* 0x0000007818187220 */ /* 0x080fe20000400000 */
[-C--:B------:R-:W-:Y:S01]  /*61e0*/  FMUL R25, R25, R120.reuse ;  /* 0x0000007819197220 */ /* 0x080fe20000400000 */
[----:B------:R-:W-:Y:S01]  /*61f0*/  ISETP.GT.AND P3, PT, R0, RZ, P0 ;  /* 0x000000ff0000720c */ /* 0x000fe20000764270 */
[-C--:B------:R-:W-:Y:S01]  /*6200*/  FMUL R26, R26, R120.reuse ;  /* 0x000000781a1a7220 */ /* 0x080fe20000400000 */
[----:B------:R-:W-:Y:S01]  /*6210*/  LEA R4, P4, R128, UR4, 0x1 ;  /* 0x0000000480047c11 */ /* 0x000fe2000f8808ff */
[----:B------:R-:W-:Y:S01]  /*6220*/  FMUL R27, R27, R120 ;  /* 0x000000781b1b7220 */ /* 0x000fe20000400000 */
[----:B------:R-:W-:Y:S01]  /*6230*/  F2FP.BF16.F32.PACK_AB R24, RZ, R24 ;  /* 0x00000018ff18723e */ /* 0x000fe200000010ff */
[-C--:B------:R-:W-:Y:S01]  /*6240*/  FMUL R28, R28, R120.reuse ;  /* 0x000000781c1c7220 */ /* 0x080fe20000400000 */
[----:B------:R-:W-:Y:S01]  /*6250*/  LEA.HI.X R5, R128, UR5, R123, 0x1, P4 ;  /* 0x0000000580057c11 */ /* 0x000fe2000a0f0c7b */
[-C--:B------:R-:W-:Y:S01]  /*6260*/  FMUL R29, R29, R120.reuse ;  /* 0x000000781d1d7220 */ /* 0x080fe20000400000 */
[----:B------:R-:W-:Y:S01]  /*6270*/  F2FP.BF16.F32.PACK_AB R25, RZ, R25 ;  /* 0x00000019ff19723e */ /* 0x000fe200000010ff */
[-C--:B------:R-:W-:Y:S01]  /*6280*/  FMUL R30, R30, R120.reuse ;  /* 0x000000781e1e7220 */ /* 0x080fe20000400000 */
[----:B------:R-:W-:Y:S01]  /*6290*/  SHF.L.U64.HI R13, R12, 0x4, R13 ;  /* 0x000000040c0d7819 */ /* 0x000fe2000001020d */
[----:B------:R-:W-:Y:S01]  /*62a0*/  @P1 STG.E.U16 desc[UR36][R4.64], R24 ;  /* 0x0000001804001986 */ /* 0x000fe2000c101524 */
[----:B------:R-:W-:Y:S01]  /*62b0*/  ISETP.GT.AND P1, PT, R3, 0x8, PT ;  /* 0x000000080300780c */ /* 0x000fe20003f24270 */
[----:B------:R-:W-:Y:S01]  /*62c0*/  FMUL R31, R31, R120 ;  /* 0x000000781f1f7220 */ /* 0x000fe20000400000 */
[----:B------:R-:W-:Y:S01]  /*62d0*/  ISETP.GT.AND P4, PT, R0, 0x8, P0 ;  /* 0x000000080000780c */ /* 0x000fe20000784270 */
[----:B------:R-:W-:Y:S01]  /*62e0*/  @P3 STG.E.U16 desc[UR36][R4.64+0x2], R25 ;  /* 0x0000021904003986 */ /* 0x000fe2000c101524 */
[----:B------:R-:W-:Y:S01]  /*62f0*/  LEA R8, P3, R12, R4, 0x4 ;  /* 0x000000040c087211 */ /* 0x000fe200078620ff */
[-C--:B------:R-:W-:Y:S01]  /*6300*/  FMUL R32, R32, R120.reuse ;  /* 0x0000007820207220 */ /* 0x080fe20000400000 */
[C---:B------:R-:W-:Y:S01]  /*6310*/  ISETP.GT.AND P2, PT, R0.reuse, 0x8, P2 ;  /* 0x000000080000780c */ /* 0x040fe20001744270 */
[-C--:B------:R-:W-:Y:S01]  /*6320*/  FMUL R33, R33, R120.reuse ;  /* 0x0000007821217220 */ /* 0x080fe20000400000 */
[----:B------:R-:W-:Y:S01]  /*6330*/  ISETP.GT.AND P0, PT, R3, 0x9, PT ;  /* 0x000000090300780c */ /* 0x000fe20003f04270 */
[----:B------:R-:W-:Y:S01]  /*6340*/  IMAD.X R9, R13, 0x1, R5, P3 ;  /* 0x000000010d097824 */ /* 0x000fe200018e0605 */
[----:B------:R-:W-:Y:S01]  /*6350*/  ISETP.GT.AND P5, PT, R0, RZ, P1 ;  /* 0x000000ff0000720c */ /* 0x000fe20000fa4270 */
[-C--:B------:R-:W-:Y:S01]  /*6360*/  FMUL R34, R34, R120.reuse ;  /* 0x0000007822227220 */ /* 0x080fe20000400000 */
[----:B------:R-:W-:Y:S01]  /*6370*/  ISETP.GT.AND P3, PT, R0, RZ, P0 ;  /* 0x000000ff0000720c */ /* 0x000fe20000764270 */
[----:B------:R-:W-:Y:S01]  /*6380*/  FMUL R35, R35, R120 ;  /* 0x0000007823237220 */ /* 0x000fe20000400000 */
[----:B------:R-:W-:Y:S01]  /*6390*/  F2FP.BF16.F32.PACK_AB R26, RZ, R26 ;  /* 0x0000001aff1a723e */ /* 0x000fe200000010ff */
[-C--:B------:R-:W-:Y:S01]  /*63a0*/  FMUL R36, R36, R120.reuse ;  /* 0x0000007824247220 */ /* 0x080fe20000400000 */
[----:B------:R-:W-:Y:S01]  /*63b0*/  F2FP.BF16.F32.PACK_AB R27, RZ, R27 ;  /* 0x0000001bff1b723e */ /* 0x000fe200000010ff */
[----:B------:R-:W-:Y:S01]  /*63c0*/  FMUL R37, R37, R120 ;  /* 0x0000007825257220 */ /* 0x000fe20000400000 */
[----:B------:R-:W-:Y:S01]  /*63d0*/  F2FP.BF16.F32.PACK_AB R28, RZ, R28 ;  /* 0x0000001cff1c723e */ /* 0x000fe200000010ff */
[----:B------:R-:W-:Y:S01]  /*63e0*/  @P2 STG.E.U16 desc[UR36][R8.64], R26 ;  /* 0x0000001a08002986 */ /* 0x000fe2000c101524 */
[----:B------:R-:W-:Y:S01]  /*63f0*/  F2FP.BF16.F32.PACK_AB R29, RZ, R29 ;  /* 0x0000001dff1d723e */ /* 0x000fe200000010ff */
[-C--:B------:R-:W-:Y:S01]  /*6400*/  FMUL R38, R38, R120.reuse ;  /* 0x0000007826267220 */ /* 0x080fe20000400000 */
[C---:B------:R-:W-:Y:S01]  /*6410*/  ISETP.GT.AND P2, PT, R0.reuse, 0x8, P1 ;  /* 0x000000080000780c */ /* 0x040fe20000f44270 */
[----:B------:R-:W-:Y:S01]  /*6420*/  @P4 STG.E.U16 desc[UR36][R8.64+0x2], R27 ;  /* 0x0000021b08004986 */ /* 0x000fe2000c101524 */
[----:B------:R-:W-:Y:S01]  /*6430*/  ISETP.GT.AND P1, PT, R3, 0x10, PT ;  /* 0x000000100300780c */ /* 0x000fe20003f24270 */
[----:B------:R-:W-:Y:S01]  /*6440*/  FMUL R39, R39, R120 ;  /* 0x0000007827277220 */ /* 0x000fe20000400000 */
[----:B------:R-:W-:Y:S01]  /*6450*/  F2FP.BF16.F32.PACK_AB R30, RZ, R30 ;  /* 0x0000001eff1e723e */ /* 0x000fe200000010ff */
[----:B------:R-:W-:Y:S01]  /*6460*/  @P5 STG.E.U16 desc[UR36][R4.64+0x10], R28 ;  /* 0x0000101c04005986 */ /* 0x000fe2000c101524 */
[----:B------:R-:W-:Y:S01]  /*6470*/  ISETP.GT.AND P4, PT, R0, RZ, P1 ;  /* 0x000000ff0000720c */ /* 0x000fe20000f84270 */
[-C--:B------:R-:W-:Y:S01]  /*6480*/  FMUL R40, R40, R120.reuse ;  /* 0x0000007828287220 */ /* 0x080fe20000400000 */
[----:B------:R-:W-:Y:S01]  /*6490*/  F2FP.BF16.F32.PACK_AB R31, RZ, R31 ;  /* 0x0000001fff1f723e */ /* 0x000fe200000010ff */
[----:B------:R-:W-:Y:S01]  /*64a0*/  @P3 STG.E.U16 desc[UR36][R4.64+0x12], R29 ;  /* 0x0000121d04003986 */ /* 0x000fe2000c101524 */
[----:B------:R-:W-:Y:S01]  /*64b0*/  ISETP.GT.AND P3, PT, R0, 0x8, P0 ;  /* 0x000000080000780c */ /* 0x000fe20000764270 */
[----:B------:R-:W-:Y:S01]  /*64c0*/  FMUL R41, R41, R120 ;  /* 0x0000007829297220 */ /* 0x000fe20000400000 */
[----:B------:R-:W-:Y:S01]  /*64d0*/  ISETP.GT.AND P0, PT, R3, 0x11, PT ;  /* 0x000000110300780c */ /* 0x000fe20003f04270 */
[----:B------:R-:W-:Y:S01]  /*64e0*/  @P2 STG.E.U16 desc[UR36][R8.64+0x10], R30 ;  /* 0x0000101e08002986 */ /* 0x000fe2000c101524 */
[----:B------:R-:W-:Y:S01]  /*64f0*/  F2FP.BF16.F32.PACK_AB R32, RZ, R32 ;  /* 0x00000020ff20723e */ /* 0x000fe200000010ff */
[-C--:B------:R-:W-:Y:S01]  /*6500*/  FMUL R42, R42, R120.reuse ;  /* 0x000000782a2a7220 */ /* 0x080fe20000400000 */
[C---:B------:R-:W-:Y:S01]  /*6510*/  ISETP.GT.AND P5, PT, R0.reuse, RZ, P0 ;  /* 0x000000ff0000720c */ /* 0x040fe200007a4270 */
[-C--:B------:R-:W-:Y:S01]  /*6520*/  FMUL R43, R43, R120.reuse ;  /* 0x000000782b2b7220 */ /* 0x080fe20000400000 */
[----:B------:R-:W-:Y:S01]  /*6530*/  ISETP.GT.AND P2, PT, R0, 0x8, P1 ;  /* 0x000000080000780c */ /* 0x000fe20000f44270 */
[-C--:B------:R-:W-:Y:S01]  /*6540*/  FMUL R44, R44, R120.reuse ;  /* 0x000000782c2c7220 */ /* 0x080fe20000400000 */
[----:B------:R-:W-:Y:S01]  /*6550*/  ISETP.GT.AND P1, PT, R3, 0x18, PT ;  /* 0x000000180300780c */ /* 0x000fe20003f24270 */
[-C--:B------:R-:W-:Y:S01]  /*6560*/  FMUL R45, R45, R120.reuse ;  /* 0x000000782d2d7220 */ /* 0x080fe20000400000 */
[----:B------:R-:W-:Y:S01]  /*6570*/  F2FP.BF16.F32.PACK_AB R33, RZ, R33 ;  /* 0x00000021ff21723e */ /* 0x000fe200000010ff */
[----:B------:R-:W-:Y:S01]  /*6580*/  @P3 STG.E.U16 desc[UR36][R8.64+0x12], R31 ;  /* 0x0000121f08003986 */ /* 0x000fe2000c101524 */
[----:B------:R-:W-:Y:S01]  /*6590*/  ISETP.GT.AND P3, PT, R0, 0x8, P0 ;  /* 0x000000080000780c */ /* 0x000fe20000764270 */
[-C--:B------:R-:W-:Y:S01]  /*65a0*/  FMUL R46, R46, R120.reuse ;  /* 0x000000782e2e7220 */ /* 0x080fe20000400000 */
[----:B------:R-:W-:Y:S01]  /*65b0*/  ISETP.GT.AND P0, PT, R3, 0x19, PT ;  /* 0x000000190300780c */ /* 0x000fe20003f04270 */
[----:B------:R-:W-:Y:S01]  /*65c0*/  @P4 STG.E.U16 desc[UR36][R4.64+0x20], R32 ;  /* 0x0000202004004986 */ /* 0x000fe2000c101524 */
[C---:B------:R-:W-:Y:S01]  /*65d0*/  ISETP.GT.AND P4, PT, R0.reuse, RZ, P1 ;  /* 0x000000ff0000720c */ /* 0x040fe20000f84270 */
[----:B------:R-:W-:Y:S01]  /*65e0*/  FMUL R47, R47, R120 ;  /* 0x000000782f2f7220 */ /* 0x000fe20000400000 */
[----:B------:R-:W-:Y:S01]  /*65f0*/  F2FP.BF16.F32.PACK_AB R34, RZ, R34 ;  /* 0x00000022ff22723e */ /* 0x000fe200000010ff */
[----:B------:R-:W-:Y:S01]  /*6600*/  @P5 STG.E.U16 desc[UR36][R4.64+0x22], R33 ;  /* 0x0000222104005986 */ /* 0x000fe2000c101524 */
[----:B------:R-:W-:Y:S01]  /*6610*/  ISETP.GT.AND P5, PT, R0, RZ, P0 ;  /* 0x000000ff0000720c */ /* 0x000fe200007a4270 */
[----:B------:R-:W-:Y:S01]  /*6620*/  FMUL R48, R48, R120 ;  /* 0x0000007830307220 */ /* 0x000fe20000400000 */
[----:B------:R-:W-:Y:S01]  /*6630*/  F2FP.BF16.F32.PACK_AB R35, RZ, R35 ;  /* 0x00000023ff23723e */ /* 0x000fe200000010ff */
[----:B------:R-:W-:Y:S01]  /*6640*/  @P2 STG.E.U16 desc[UR36][R8.64+0x20], R34 ;  /* 0x0000202208002986 */ /* 0x000fe2000c101524 */
[----:B------:R-:W-:Y:S01]  /*6650*/  F2FP.BF16.F32.PACK_AB R36, RZ, R36 ;  /* 0x00000024ff24723e */ /* 0x000fe200000010ff */
[-C--:B------:R-:W-:Y:S01]  /*6660*/  FMUL R49, R49, R120.reuse ;  /* 0x0000007831317220 */ /* 0x080fe20000400000 */
[----:B------:R-:W-:Y:S01]  /*6670*/  ISETP.GT.AND P2, PT, R0, 0x8, P1 ;  /* 0x000000080000780c */ /* 0x000fe20000f44270 */
[----:B------:R-:W-:Y:S01]  /*6680*/  @P3 STG.E.U16 desc[UR36][R8.64+0x22], R35 ;  /* 0x0000222308003986 */ /* 0x000fe2000c101524 */
[----:B------:R-:W-:Y:S01]  /*6690*/  ISETP.GT.AND P1, PT, R3, 0x20, PT ;  /* 0x000000200300780c */ /* 0x000fe20003f24270 */
[-C--:B------:R-:W-:Y:S01]  /*66a0*/  FMUL R50, R50, R120.reuse ;  /* 0x0000007832327220 */ /* 0x080fe20000400000 */
[----:B------:R-:W-:Y:S01]  /*66b0*/  F2FP.BF16.F32.PACK_AB R37, RZ, R37 ;  /* 0x00000025ff25723e */ /* 0x000fe200000010ff */
[----:B------:R-:W-:Y:S01]  /*66c0*/  @P4 STG.E.U16 desc[UR36][R4.64+0x30], R36 ;  /* 0x0000302404004986 */ /* 0x000fe2000c101524 */
[C---:B------:R-:W-:Y:S01]  /*66d0*/  ISETP.GT.AND P3, PT, R0.reuse, 0x8, P0 ;  /* 0x000000080000780c */ /* 0x040fe20000764270 */
[-C--:B------:R-:W-:Y:S01]  /*66e0*/  FMUL R51, R51, R120.reuse ;  /* 0x0000007833337220 */ /* 0x080fe20000400000 */
[----:B------:R-:W-:Y:S01]  /*66f0*/  ISETP.GT.AND P0, PT, R3, 0x21, PT ;  /* 0x000000210300780c */ /* 0x000fe20003f04270 */
[----:B------:R-:W-:Y:S01]  /*6700*/  @P5 STG.E.U16 desc[UR36][R4.64+0x32], R37 ;  /* 0x0000322504005986 */ /* 0x000fe2000c101524 */
[----:B------:R-:W-:Y:S01]  /*6710*/  ISETP.GT.AND P4, PT, R0, RZ, P1 ;  /* 0x000000ff0000720c */ /* 0x000fe20000f84270 */
[----:B------:R-:W-:Y:S01]  /*6720*/  FMUL R52, R52, R120 ;  /* 0x0000007834347220 */ /* 0x000fe20000400000 */
[----:B------:R-:W-:Y:S01]  /*6730*/  F2FP.BF16.F32.PACK_AB R38, RZ, R38 ;  /* 0x00000026ff26723e */ /* 0x000fe200000010ff */
[-C--:B------:R-:W-:Y:S01]  /*6740*/  FMUL R53, R53, R120.reuse ;  /* 0x0000007835357220 */ /* 0x080fe20000400000 */
        /* <DEDUP_REMOVED lines=219> */
[----:B------:R-:W-:Y:S01]  /*7500*/  FMUL R119, R119, R120 ;  /* 0x0000007877777220 */ /* 0x000fe20000400000 */
[----:B------:R-:W-:-:S02]  /*7510*/  ISETP.GT.AND P5, PT, R0, RZ, P0 ;  /* 0x000000ff0000720c */ /* 0x000fc400007a4270 */
[----:B------:R-:W-:Y:S01]  /*7520*/  F2FP.BF16.F32.PACK_AB R83, RZ, R83 ;  /* 0x00000053ff53723e */ /* 0x000fe200000010ff */
[----:B------:R-:W-:Y:S01]  /*7530*/  @P2 STG.E.U16 desc[UR36][R8.64+0xe0], R82 ;  /* 0x0000e05208002986 */ /* 0x000fe2000c101524 */
[----:B------:R-:W-:Y:S02]  /*7540*/  F2FP.BF16.F32.PACK_AB R84, RZ, R84 ;  /* 0x00000054ff54723e */ /* 0x000fe400000010ff */
[C---:B------:R-:W-:Y:S01]  /*7550*/  ISETP.GT.AND P2, PT, R0.reuse, 0x8, P1 ;  /* 0x000000080000780c */ /* 0x040fe20000f44270 */
[----:B------:R-:W-:Y:S01]  /*7560*/  @P3 STG.E.U16 desc[UR36][R8.64+0xe2], R83 ;  /* 0x0000e25308003986 */ /* 0x000fe2000c101524 */
[----:B------:R-:W-:Y:S02]  /*7570*/  ISETP.GT.AND P1, PT, R3, 0x80, PT ;  /* 0x000000800300780c */ /* 0x000fe40003f24270 */
[----:B------:R-:W-:Y:S01]  /*7580*/  F2FP.BF16.F32.PACK_AB R85, RZ, R85 ;  /* 0x00000055ff55723e */ /* 0x000fe200000010ff */
[----:B------:R-:W-:Y:S01]  /*7590*/  @P4 STG.E.U16 desc[UR36][R4.64+0xf0], R84 ;  /* 0x0000f05404004986 */ /* 0x000fe2000c101524 */
[----:B------:R-:W-:-:S02]  /*75a0*/  ISETP.GT.AND P3, PT, R0, 0x8, P0 ;  /* 0x000000080000780c */ /* 0x000fc40000764270 */
[----:B------:R-:W-:Y:S01]  /*75b0*/  ISETP.GT.AND P0, PT, R3, 0x81, PT ;  /* 0x000000810300780c */ /* 0x000fe20003f04270 */
[----:B------:R-:W-:Y:S01]  /*75c0*/  @P5 STG.E.U16 desc[UR36][R4.64+0xf2], R85 ;  /* 0x0000f25504005986 */ /* 0x000fe2000c101524 */
[C---:B------:R-:W-:Y:S02]  /*75d0*/  ISETP.GT.AND P4, PT, R0.reuse, RZ, P1 ;  /* 0x000000ff0000720c */ /* 0x040fe40000f84270 */
[----:B------:R-:W-:Y:S02]  /*75e0*/  F2FP.BF16.F32.PACK_AB R86, RZ, R86 ;  /* 0x00000056ff56723e */ /* 0x000fe400000010ff */
[----:B------:R-:W-:Y:S02]  /*75f0*/  ISETP.GT.AND P5, PT, R0, RZ, P0 ;  /* 0x000000ff0000720c */ /* 0x000fe400007a4270 */
[----:B------:R-:W-:Y:S01]  /*7600*/  F2FP.BF16.F32.PACK_AB R87, RZ, R87 ;  /* 0x00000057ff57723e */ /* 0x000fe200000010ff */
[----:B------:R-:W-:Y:S01]  /*7610*/  @P2 STG.E.U16 desc[UR36][R8.64+0xf0], R86 ;  /* 0x0000f05608002986 */ /* 0x000fe2000c101524 */
[----:B------:R-:W-:-:S02]  /*7620*/  F2FP.BF16.F32.PACK_AB R88, RZ, R88 ;  /* 0x00000058ff58723e */ /* 0x000fc400000010ff */
[C---:B------:R-:W-:Y:S01]  /*7630*/  ISETP.GT.AND P2, PT, R0.reuse, 0x8, P1 ;  /* 0x000000080000780c */ /* 0x040fe20000f44270 */
[----:B------:R-:W-:Y:S01]  /*7640*/  @P3 STG.E.U16 desc[UR36][R8.64+0xf2], R87 ;  /* 0x0000f25708003986 */ /* 0x000fe2000c101524 */
[C---:B------:R-:W-:Y:S02]  /*7650*/  ISETP.GT.AND P1, PT, R3.reuse, 0x88, PT ;  /* 0x000000880300780c */ /* 0x040fe40003f24270 */
[----:B------:R-:W-:Y:S01]  /*7660*/  F2FP.BF16.F32.PACK_AB R89, RZ, R89 ;  /* 0x00000059ff59723e */ /* 0x000fe200000010ff */
[----:B------:R-:W-:Y:S01]  /*7670*/  @P4 STG.E.U16 desc[UR36][R4.64+0x100], R88 ;  /* 0x0001005804004986 */ /* 0x000fe2000c101524 */
[C---:B------:R-:W-:Y:S02]  /*7680*/  ISETP.GT.AND P3, PT, R0.reuse, 0x8, P0 ;  /* 0x000000080000780c */ /* 0x040fe40000764270 */
[----:B------:R-:W-:Y:S01]  /*7690*/  ISETP.GT.AND P0, PT, R3, 0x89, PT ;  /* 0x000000890300780c */ /* 0x000fe20003f04270 */
[----:B------:R-:W-:Y:S01]  /*76a0*/  @P5 STG.E.U16 desc[UR36][R4.64+0x102], R89 ;  /* 0x0001025904005986 */ /* 0x000fe2000c101524 */
[----:B------:R-:W-:-:S02]  /*76b0*/  ISETP.GT.AND P4, PT, R0, RZ, P1 ;  /* 0x000000ff0000720c */ /* 0x000fc40000f84270 */
[----:B------:R-:W-:Y:S02]  /*76c0*/  F2FP.BF16.F32.PACK_AB R90, RZ, R90 ;  /* 0x0000005aff5a723e */ /* 0x000fe400000010ff */
[C---:B------:R-:W-:Y:S02]  /*76d0*/  ISETP.GT.AND P5, PT, R0.reuse, RZ, P0 ;  /* 0x000000ff0000720c */ /* 0x040fe400007a4270 */
[----:B------:R-:W-:Y:S01]  /*76e0*/  F2FP.BF16.F32.PACK_AB R91, RZ, R91 ;  /* 0x0000005bff5b723e */ /* 0x000fe200000010ff */
[----:B------:R-:W-:Y:S01]  /*76f0*/  @P2 STG.E.U16 desc[UR36][R8.64+0x100], R90 ;  /* 0x0001005a08002986 */ /* 0x000fe2000c101524 */
[----:B------:R-:W-:Y:S02]  /*7700*/  F2FP.BF16.F32.PACK_AB R92, RZ, R92 ;  /* 0x0000005cff5c723e */ /* 0x000fe400000010ff */
[----:B------:R-:W-:Y:S01]  /*7710*/  ISETP.GT.AND P2, PT, R0, 0x8, P1 ;  /* 0x000000080000780c */ /* 0x000fe20000f44270 */
[----:B------:R-:W-:Y:S01]  /*7720*/  @P3 STG.E.U16 desc[UR36][R8.64+0x102], R91 ;  /* 0x0001025b08003986 */ /* 0x000fe2000c101524 */
[----:B------:R-:W-:-:S02]  /*7730*/  ISETP.GT.AND P1, PT, R3, 0x90, PT ;  /* 0x000000900300780c */ /* 0x000fc40003f24270 */
[----:B------:R-:W-:Y:S01]  /*7740*/  F2FP.BF16.F32.PACK_AB R93, RZ, R93 ;  /* 0x0000005dff5d723e */ /* 0x000fe200000010ff */
[----:B------:R-:W-:Y:S01]  /*7750*/  @P4 STG.E.U16 desc[UR36][R4.64+0x110], R92 ;  /* 0x0001105c04004986 */ /* 0x000fe2000c101524 */
[C---:B------:R-:W-:Y:S02]  /*7760*/  ISETP.GT.AND P3, PT, R0.reuse, 0x8, P0 ;  /* 0x000000080000780c */ /* 0x040fe40000764270 */
[----:B------:R-:W-:Y:S01]  /*7770*/  ISETP.GT.AND P0, PT, R3, 0x91, PT ;  /* 0x000000910300780c */ /* 0x000fe20003f04270 */
[----:B------:R-:W-:Y:S01]  /*7780*/  @P5 STG.E.U16 desc[UR36][R4.64+0x112], R93 ;  /* 0x0001125d04005986 */ /* 0x000fe2000c101524 */
[C---:B------:R-:W-:Y:S02]  /*7790*/  ISETP.GT.AND P4, PT, R0.reuse, RZ, P1 ;  /* 0x000000ff0000720c */ /* 0x040fe40000f84270 */
[----:B------:R-:W-:Y:S02]  /*77a0*/  F2FP.BF16.F32.PACK_AB R94, RZ, R94 ;  /* 0x0000005eff5e723e */ /* 0x000fe400000010ff */
        /* <DEDUP_REMOVED lines=27> */
[C---:B------:R-:W-:Y:S02]  /*7960*/  ISETP.GT.AND P5, PT, R0.reuse, RZ, P0 ;  /* 0x000000ff0000720c */ /* 0x040fe400007a4270 */
[----:B------:R-:W-:Y:S02]  /*7970*/  F2FP.BF16.F32.PACK_AB R102, RZ, R102 ;  /* 0x00000066ff66723e */ /* 0x000fe400000010ff */
[----:B------:R-:W-:Y:S02]  /*7980*/  F2FP.BF16.F32.PACK_AB R103, RZ, R103 ;  /* 0x00000067ff67723e */ /* 0x000fe400000010ff */
[----:B------:R-:W-:Y:S01]  /*7990*/  F2FP.BF16.F32.PACK_AB R104, RZ, R104 ;  /* 0x00000068ff68723e */ /* 0x000fe200000010ff */
[----:B------:R-:W-:Y:S01]  /*79a0*/  @P2 STG.E.U16 desc[UR36][R8.64+0x130], R102 ;  /* 0x0001306608002986 */ /* 0x000fe2000c101524 */
[----:B------:R-:W-:Y:S02]  /*79b0*/  F2FP.BF16.F32.PACK_AB R105, RZ, R105 ;  /* 0x00000069ff69723e */ /* 0x000fe400000010ff */
[C---:B------:R-:W-:Y:S01]  /*79c0*/  ISETP.GT.AND P1, PT, R0.reuse, 0x8, P1 ;  /* 0x000000080000780c */ /* 0x040fe20000f24270 */
[----:B------:R-:W-:Y:S01]  /*79d0*/  @P3 STG.E.U16 desc[UR36][R8.64+0x132], R103 ;  /* 0x0001326708003986 */ /* 0x000fe2000c101524 */
[----:B------:R-:W-:-:S02]  /*79e0*/  ISETP.GT.AND P2, PT, R0, 0x8, P0 ;  /* 0x000000080000780c */ /* 0x000fc40000744270 */
[C---:B------:R-:W-:Y:S01]  /*79f0*/  ISETP.GT.AND P0, PT, R3.reuse, 0xa9, PT ;  /* 0x000000a90300780c */ /* 0x040fe20003f04270 */
[----:B------:R-:W-:Y:S01]  /*7a00*/  @P4 STG.E.U16 desc[UR36][R4.64+0x140], R104 ;  /* 0x0001406804004986 */ /* 0x000fe2000c101524 */
[----:B------:R-:W-:Y:S02]  /*7a10*/  ISETP.GT.AND P4, PT, R3, 0xa8, PT ;  /* 0x000000a80300780c */ /* 0x000fe40003f84270 */
[----:B------:R-:W-:Y:S01]  /*7a20*/  F2FP.BF16.F32.PACK_AB R106, RZ, R106 ;  /* 0x0000006aff6a723e */ /* 0x000fe200000010ff */
[----:B------:R-:W-:Y:S01]  /*7a30*/  @P5 STG.E.U16 desc[UR36][R4.64+0x142], R105 ;  /* 0x0001426904005986 */ /* 0x000fe2000c101524 */
[----:B------:R-:W-:Y:S02]  /*7a40*/  ISETP.GT.AND P5, PT, R0, RZ, P4 ;  /* 0x000000ff0000720c */ /* 0x000fe400027a4270 */
[----:B------:R-:W-:Y:S01]  /*7a50*/  F2FP.BF16.F32.PACK_AB R107, RZ, R107 ;  /* 0x0000006bff6b723e */ /* 0x000fe200000010ff */
[----:B------:R-:W-:Y:S01]  /*7a60*/  @P1 STG.E.U16 desc[UR36][R8.64+0x140], R106 ;  /* 0x0001406a08001986 */ /* 0x000fe2000c101524 */
[----:B------:R-:W-:-:S02]  /*7a70*/  F2FP.BF16.F32.PACK_AB R108, RZ, R108 ;  /* 0x0000006cff6c723e */ /* 0x000fc400000010ff */
[C---:B------:R-:W-:Y:S01]  /*7a80*/  ISETP.GT.AND P3, PT, R0.reuse, RZ, P0 ;  /* 0x000000ff0000720c */ /* 0x040fe20000764270 */
[----:B------:R-:W-:Y:S01]  /*7a90*/  @P2 STG.E.U16 desc[UR36][R8.64+0x142], R107 ;  /* 0x0001426b08002986 */ /* 0x000fe2000c101524 */
[C---:B------:R-:W-:Y:S02]  /*7aa0*/  ISETP.GT.AND P4, PT, R0.reuse, 0x8, P4 ;  /* 0x000000080000780c */ /* 0x040fe40002784270 */
[----:B------:R-:W-:Y:S02]  /*7ab0*/  F2FP.BF16.F32.PACK_AB R109, RZ, R109 ;  /* 0x0000006dff6d723e */ /* 0x000fe400000010ff */
[----:B------:R-:W-:Y:S01]  /*7ac0*/  F2FP.BF16.F32.PACK_AB R110, RZ, R110 ;  /* 0x0000006eff6e723e */ /* 0x000fe200000010ff */
[----:B------:R-:W-:Y:S01]  /*7ad0*/  @P5 STG.E.U16 desc[UR36][R4.64+0x150], R108 ;  /* 0x0001506c04005986 */ /* 0x000fe2000c101524 */
[----:B------:R-:W-:Y:S02]  /*7ae0*/  ISETP.GT.AND P5, PT, R0, 0x8, P0 ;  /* 0x000000080000780c */ /* 0x000fe400007a4270 */
[----:B------:R-:W-:-:S02]  /*7af0*/  F2FP.BF16.F32.PACK_AB R111, RZ, R111 ;  /* 0x0000006fff6f723e */ /* 0x000fc400000010ff */
[C---:B------:R-:W-:Y:S01]  /*7b00*/  ISETP.GT.AND P0, PT, R3.reuse, 0xb1, PT ;  /* 0x000000b10300780c */ /* 0x040fe20003f04270 */
[----:B------:R-:W-:Y:S01]  /*7b10*/  @P3 STG.E.U16 desc[UR36][R4.64+0x152], R109 ;  /* 0x0001526d04003986 */ /* 0x000fe2000c101524 */
[----:B------:R-:W-:Y:S02]  /*7b20*/  ISETP.GT.AND P3, PT, R3, 0xb0, PT ;  /* 0x000000b00300780c */ /* 0x000fe40003f64270 */
[----:B------:R-:W-:Y:S01]  /*7b30*/  F2FP.BF16.F32.PACK_AB R112, RZ, R112 ;  /* 0x00000070ff70723e */ /* 0x000fe200000010ff */
[----:B------:R-:W-:Y:S01]  /*7b40*/  @P4 STG.E.U16 desc[UR36][R8.64+0x150], R110 ;  /* 0x0001506e08004986 */ /* 0x000fe2000c101524 */
[C---:B------:R-:W-:Y:S02]  /*7b50*/  ISETP.GT.AND P4, PT, R0.reuse, RZ, P3 ;  /* 0x000000ff0000720c */ /* 0x040fe40001f84270 */
[----:B------:R-:W-:Y:S01]  /*7b60*/  F2FP.BF16.F32.PACK_AB R113, RZ, R113 ;  /* 0x00000071ff71723e */ /* 0x000fe200000010ff */
[----:B------:R-:W-:Y:S01]  /*7b70*/  @P5 STG.E.U16 desc[UR36][R8.64+0x152], R111 ;  /* 0x0001526f08005986 */ /* 0x000fe2000c101524 */
[----:B------:R-:W-:-:S02]  /*7b80*/  ISETP.GT.AND P5, PT, R0, RZ, P0 ;  /* 0x000000ff0000720c */ /* 0x000fc400007a4270 */
[C---:B------:R-:W-:Y:S02]  /*7b90*/  ISETP.GT.AND P2, PT, R3.reuse, 0xb8, PT ;  /* 0x000000b80300780c */ /* 0x040fe40003f44270 */
[----:B------:R-:W-:Y:S02]  /*7ba0*/  ISETP.GT.AND P1, PT, R3, 0xb9, PT ;  /* 0x000000b90300780c */ /* 0x000fe40003f24270 */
[C---:B------:R-:W-:Y:S02]  /*7bb0*/  ISETP.GT.AND P3, PT, R0.reuse, 0x8, P3 ;  /* 0x000000080000780c */ /* 0x040fe40001f64270 */
[C---:B------:R-:W-:Y:S01]  /*7bc0*/  ISETP.GT.AND P0, PT, R0.reuse, 0x8, P0 ;  /* 0x000000080000780c */ /* 0x040fe20000704270 */
[----:B------:R-:W-:Y:S01]  /*7bd0*/  @P4 STG.E.U16 desc[UR36][R4.64+0x160], R112 ;  /* 0x0001607004004986 */ /* 0x000fe2000c101524 */
[C---:B------:R-:W-:Y:S02]  /*7be0*/  ISETP.GT.AND P4, PT, R0.reuse, RZ, P1 ;  /* 0x000000ff0000720c */ /* 0x040fe40000f84270 */
[----:B------:R-:W-:Y:S01]  /*7bf0*/  F2FP.BF16.F32.PACK_AB R114, RZ, R114 ;  /* 0x00000072ff72723e */ /* 0x000fe200000010ff */
[----:B------:R-:W-:Y:S01]  /*7c00*/  @P5 STG.E.U16 desc[UR36][R4.64+0x162], R113 ;  /* 0x0001627104005986 */ /* 0x000fe2000c101524 */
[----:B------:R-:W-:-:S02]  /*7c10*/  ISETP.GT.AND P5, PT, R0, RZ, P2 ;  /* 0x000000ff0000720c */ /* 0x000fc400017a4270 */
[C---:B------:R-:W-:Y:S02]  /*7c20*/  ISETP.GT.AND P2, PT, R0.reuse, 0x8, P2 ;  /* 0x000000080000780c */ /* 0x040fe40001744270 */
[----:B------:R-:W-:Y:S01]  /*7c30*/  F2FP.BF16.F32.PACK_AB R115, RZ, R115 ;  /* 0x00000073ff73723e */ /* 0x000fe200000010ff */
[----:B------:R-:W-:Y:S01]  /*7c40*/  @P3 STG.E.U16 desc[UR36][R8.64+0x160], R114 ;  /* 0x0001607208003986 */ /* 0x000fe2000c101524 */
[----:B------:R-:W-:Y:S02]  /*7c50*/  ISETP.GT.AND P1, PT, R0, 0x8, P1 ;  /* 0x000000080000780c */ /* 0x000fe40000f24270 */
[----:B------:R-:W-:Y:S01]  /*7c60*/  F2FP.BF16.F32.PACK_AB R116, RZ, R116 ;  /* 0x00000074ff74723e */ /* 0x000fe200000010ff */
[----:B------:R-:W-:Y:S01]  /*7c70*/  @P0 STG.E.U16 desc[UR36][R8.64+0x162], R115 ;  /* 0x0001627308000986 */ /* 0x000fe2000c101524 */
[----:B------:R-:W-:Y:S02]  /*7c80*/  F2FP.BF16.F32.PACK_AB R117, RZ, R117 ;  /* 0x00000075ff75723e */ /* 0x000fe400000010ff */
[----:B------:R-:W-:Y:S01]  /*7c90*/  F2FP.BF16.F32.PACK_AB R118, RZ, R118 ;  /* 0x00000076ff76723e */ /* 0x000fe200000010ff */
[----:B------:R-:W-:Y:S01]  /*7ca0*/  @P5 STG.E.U16 desc[UR36][R4.64+0x170], R116 ;  /* 0x0001707404005986 */ /* 0x000fe2000c101524 */
[----:B------:R-:W-:-:S03]  /*7cb0*/  F2FP.BF16.F32.PACK_AB R119, RZ, R119 ;  /* 0x00000077ff77723e */ /* 0x000fc600000010ff */
[----:B------:R0:W-:Y:S02]  /*7cc0*/  @P4 STG.E.U16 desc[UR36][R4.64+0x172], R117 ;  /* 0x0001727504004986 */ /* 0x0001e4000c101524 */
[----:B0-----:R-:W-:Y:S02]  /*7cd0*/  @P2 IMAD.MOV.U32 R4, RZ, RZ, R8 ;  /* 0x000000ffff042224 */ /* 0x001fe400078e0008 */
[----:B------:R-:W-:-:S05]  /*7ce0*/  @P2 IMAD.MOV.U32 R5, RZ, RZ, R9 ;  /* 0x000000ffff052224 */ /* 0x000fca00078e0009 */
[----:B------:R0:W-:Y:S04]  /*7cf0*/  @P2 STG.E.U16 desc[UR36][R4.64+0x170], R118 ;  /* 0x0001707604002986 */ /* 0x0001e8000c101524 */
[----:B------:R0:W-:Y:S02]  /*7d00*/  @P1 STG.E.U16 desc[UR36][R8.64+0x172], R119 ;  /* 0x0001727708001986 */ /* 0x0001e4000c101524 */
.L_x_225:
[----:B------:R-:W-:Y:S05]  /*7d10*/  BSYNC B0 ;  /* 0x0000000000007941 */ /* 0x000fea0003800000 */
.L_x_35:
[----:B------:R-:W-:Y:S01]  /*7d20*/  ULDC UR4, c[0x0][0xc] ;  /* 0x0000030000047ab9 */ /* 0x000fe20000000800 */
[----:B------:R-:W-:Y:S01]  /*7d30*/  ULDC UR5, c[0x0][0x10] ;  /* 0x0000040000057ab9 */ /* 0x000fe20000000800 */
[----:B0-----:R-:W0:Y:S01]  /*7d40*/  LDC R3, c[0x0][0x14] ;  /* 0x00000500ff037b82 */ /* 0x001e220000000800 */
[----:B------:R-:W-:Y:S01]  /*7d50*/  UIMAD.WIDE.U32 UR4, UR4, UR5, URZ ;  /* 0x00000005040472a5 */ /* 0x000fe2000f8e003f */
[----:B------:R-:W-:Y:S01]  /*7d60*/  PRMT R0, RZ, 0x7610, R0 ;  /* 0x00007610ff007816 */ /* 0x000fe20000000000 */
[----:B------:R-:W-:Y:S02]  /*7d70*/  IMAD.MOV.U32 R124, RZ, RZ, -0x1 ;  /* 0xffffffffff7c7424 */ /* 0x000fe400078e00ff */
[----:B------:R-:W-:Y:S02]  /*7d80*/  IMAD.MOV.U32 R121, RZ, RZ, -0x1 ;  /* 0xffffffffff797424 */ /* 0x000fe400078e00ff */
[----:B0-----:R-:W-:-:S04]  /*7d90*/  IMAD.WIDE.U32 R16, R3, UR4, R16 ;  /* 0x0000000403107c25 */ /* 0x001fc8000f8e0010 */
[----:B------:R-:W-:Y:S01]  /*7da0*/  IMAD R3, R3, UR5, RZ ;  /* 0x0000000503037c24 */ /* 0x000fe2000f8e02ff */
[----:B------:R-:W-:Y:S02]  /*7db0*/  ULDC.64 UR4, c[0x0][0x650] ;  /* 0x0001940000047ab9 */ /* 0x000fe40000000a00 */
[----:B------:R-:W-:Y:S01]  /*7dc0*/  ISETP.GE.U32.AND P0, PT, R16, UR4, PT ;  /* 0x0000000410007c0c */ /* 0x000fe2000bf06070 */
[----:B------:R-:W-:-:S05]  /*7dd0*/  IMAD.IADD R17, R17, 0x1, R3 ;  /* 0x0000000111117824 */ /* 0x000fca00078e0203 */
[----:B------:R-:W-:-:S13]  /*7de0*/  ISETP.GE.U32.AND.EX P0, PT, R17, UR5, PT, P0 ;  /* 0x0000000511007c0c */ /* 0x000fda000bf06100 */
[----:B------:R-:W-:Y:S05]  /*7df0*/  @P0 BRA `(.L_x_226) ;  /* 0x0000000400640947 */ /* 0x000fea0003800000 */
[----:B------:R-:W0:Y:S01]  /*7e00*/  S2R R12, SR_CTAID.X ;  /* 0x00000000000c7919 */ /* 0x000e220000002500 */
[----:B-1234-:R-:W1:Y:S01]  /*7e10*/  LDC.64 R10, c[0x0][0x628] ;  /* 0x00018a00ff0a7b82 */ /* 0x01ee620000000a00 */
[----:B------:R-:W-:Y:S01]  /*7e20*/  ULDC UR4, c[0x0][0x150] ;  /* 0x0000540000047ab9 */ /* 0x000fe20000000800 */
[----:B------:R-:W-:Y:S01]  /*7e30*/  IMAD.MOV.U32 R8, RZ, RZ, R16 ;  /* 0x000000ffff087224 */ /* 0x000fe200078e0010 */
[----:B------:R-:W2:Y:S01]  /*7e40*/  S2R R24, SR_CTAID.Y ;  /* 0x0000000000187919 */ /* 0x000ea20000002600 */
[----:B------:R-:W-:-:S04]  /*7e50*/  IMAD.MOV.U32 R9, RZ, RZ, R17 ;  /* 0x000000ffff097224 */ /* 0x000fc800078e0011 */
[----:B------:R-:W3:Y:S08]  /*7e60*/  LDC R21, c[0x0][0x144] ;  /* 0x00005100ff157b82 */ /* 0x000ef00000000800 */
[----:B------:R-:W4:Y:S08]  /*7e70*/  LDC R0, c[0x0][0x630] ;  /* 0x00018c00ff007b82 */ /* 0x000f300000000800 */
[----:B------:R-:W2:Y:S01]  /*7e80*/  LDC.64 R14, c[0x0][0x620] ;  /* 0x00018800ff0e7b82 */ /* 0x000ea20000000a00 */
[----:B-1----:R-:W-:-:S04]  /*7e90*/  ISETP.NE.U32.AND P0, PT, R10, RZ, PT ;  /* 0x000000ff0a00720c */ /* 0x002fc80003f05070 */
[----:B------:R-:W-:Y:S02]  /*7ea0*/  ISETP.NE.AND.EX P0, PT, R11, RZ, PT, P0 ;  /* 0x000000ff0b00720c */ /* 0x000fe40003f05300 */
[----:B0-----:R-:W-:-:S05]  /*7eb0*/  I2FP.F32.U32 R3, R12 ;  /* 0x0000000c00037245 */ /* 0x001fca0000201000 */
[----:B------:R-:W-:-:S04]  /*7ec0*/  FMUL R3, R3, UR4 ;  /* 0x0000000403037c20 */ /* 0x000fc80008400000 */
[----:B------:R0:W1:Y:S02]  /*7ed0*/  F2I.U32.TRUNC.NTZ R20, R3 ;  /* 0x0000000300147305 */ /* 0x000064000020f000 */
[----:B---34-:R-:W-:Y:S05]  /*7ee0*/  @!P0 BRA `(.L_x_227) ;  /* 0x0000000000288947 */ /* 0x018fea0003800000 */
[----:B0-----:R-:W0:Y:S02]  /*7ef0*/  LDC R3, c[0x0][0x634] ;  /* 0x00018d00ff037b82 */ /* 0x001e240000000800 */
        /* <DEDUP_REMOVED lines=9> */
.L_x_227:
[----:B------:R-:W3:Y:S01]  /*7f90*/  LDC.64 R28, c[0x0][0x640] ;  /* 0x00019000ff1c7b82 */ /* 0x000ee20000000a00 */
[-CC-:B------:R-:W-:Y:S01]  /*7fa0*/  SHF.R.U64 R121, R8, R0.reuse, R9.reuse ;  /* 0x0000000008797219 */ /* 0x180fe20000001209 */
[----:B-1----:R-:W-:Y:S01]  /*7fb0*/  IMAD.MOV R20, RZ, RZ, -R20 ;  /* 0x000000ffff147224 */ /* 0x002fe200078e0a14 */
[----:B------:R-:W-:Y:S01]  /*7fc0*/  SHF.R.U32.HI R0, RZ, R0, R9 ;  /* 0x00000000ff007219 */ /* 0x000fe20000011609 */
[----:B------:R-:W-:Y:S01]  /*7fd0*/  ULDC UR4, c[0x0][0x154] ;  /* 0x0000550000047ab9 */ /* 0x000fe20000000800 */
[----:B0-----:R-:W-:Y:S01]  /*7fe0*/  IADD3 R3, P0, RZ, -R121, RZ ;  /* 0x80000079ff037210 */ /* 0x001fe20007f1e0ff */
[----:B------:R-:W-:Y:S02]  /*7ff0*/  IMAD R21, R21, R20, R12 ;  /* 0x0000001415157224 */ /* 0x000fe400078e020c */
[----:B------:R-:W0:Y:S01]  /*8000*/  LDC R6, c[0x0][0x618] ;  /* 0x00018600ff067b82 */ /* 0x000e220000000800 */
[----:B------:R-:W-:Y:S02]  /*8010*/  IMAD.MOV.U32 R7, RZ, RZ, 0x1 ;  /* 0x00000001ff077424 */ /* 0x000fe400078e00ff */
[----:B------:R-:W-:-:S04]  /*8020*/  IMAD.X R5, RZ, RZ, ~R0, P0 ;  /* 0x000000ffff057224 */ /* 0x000fc800000e0e00 */
[-C--:B--2---:R-:W-:Y:S01]  /*8030*/  IMAD R0, R5, R14.reuse, RZ ;  /* 0x0000000e05007224 */ /* 0x084fe200078e02ff */
[----:B------:R-:W1:Y:S01]  /*8040*/  LDC R8, c[0x0][0x608] ;  /* 0x00018200ff087b82 */ /* 0x000e620000000800 */
[----:B------:R-:W-:-:S04]  /*8050*/  IMAD.WIDE.U32 R4, R3, R14, R16 ;  /* 0x0000000e03047225 */ /* 0x000fc800078e0010 */
[----:B------:R-:W-:Y:S01]  /*8060*/  IMAD R3, R3, R15, R0 ;  /* 0x0000000f03037224 */ /* 0x000fe200078e0200 */
[----:B------:R-:W-:Y:S02]  /*8070*/  I2FP.F32.U32 R0, R24 ;  /* 0x0000001800007245 */ /* 0x000fe40000201000 */
[----:B------:R-:W2:Y:S01]  /*8080*/  LDC R26, c[0x0][0x658] ;  /* 0x00019600ff1a7b82 */ /* 0x000ea20000000800 */
[----:B------:R-:W-:Y:S01]  /*8090*/  IMAD.IADD R3, R5, 0x1, R3 ;  /* 0x0000000105037824 */ /* 0x000fe200078e0203 */
[----:B---3--:R-:W-:Y:S01]  /*80a0*/  ISETP.NE.U32.AND P0, PT, R28, RZ, PT ;  /* 0x000000ff1c00720c */ /* 0x008fe20003f05070 */
[----:B------:R-:W-:Y:S01]  /*80b0*/  FMUL R0, R0, UR4 ;  /* 0x0000000400007c20 */ /* 0x000fe20008400000 */
[----:B------:R-:W-:Y:S02]  /*80c0*/  IMAD.MOV.U32 R5, RZ, RZ, -0x1 ;  /* 0xffffffffff057424 */ /* 0x000fe400078e00ff */
[----:B------:R-:W-:Y:S01]  /*80d0*/  ISETP.NE.AND.EX P0, PT, R29, RZ, PT, P0 ;  /* 0x000000ff1d00720c */ /* 0x000fe20003f05300 */
[----:B------:R3:W4:Y:S01]  /*80e0*/  F2I.U32.TRUNC.NTZ R13, R0 ;  /* 0x00000000000d7305 */ /* 0x000722000020f000 */
[----:B------:R-:W3:Y:S01]  /*80f0*/  LDC R15, c[0x0][0x148] ;  /* 0x00005200ff0f7b82 */ /* 0x000ee20000000800 */
[----:B0-----:R-:W-:-:S02]  /*8100*/  SHF.R.U64 R12, R4, R6, R3 ;  /* 0x00000006040c7219 */ /* 0x001fc40000001203 */
[----:B------:R-:W-:-:S05]  /*8110*/  SHF.R.U32.HI R3, RZ, R6, R3 ;  /* 0x00000006ff037219 */ /* 0x000fca0000011603 */
[----:B------:R-:W0:Y:S01]  /*8120*/  LDC R20, c[0x0][0x600] ;  /* 0x00018000ff147b82 */ /* 0x000e220000000800 */
[-CC-:B-1----:R-:W-:Y:S02]  /*8130*/  SHF.R.U64 R10, R12, R8.reuse, R3.reuse ;  /* 0x000000080c0a7219 */ /* 0x182fe40000001203 */
[----:B------:R-:W-:-:S05]  /*8140*/  SHF.R.U32.HI R3, RZ, R8, R3 ;  /* 0x00000008ff037219 */ /* 0x000fca0000011603 */
[----:B------:R-:W1:Y:S01]  /*8150*/  LDC R27, c[0x0][0x648] ;  /* 0x00019200ff1b7b82 */ /* 0x000e620000000800 */
[-C--:B--2---:R-:W-:Y:S02]  /*8160*/  SHF.L.U32 R4, R5, R26.reuse, RZ ;  /* 0x0000001a05047219 */ /* 0x084fe400000006ff */
[-CC-:B------:R-:W-:Y:S02]  /*8170*/  SHF.R.U64 R14, R10, R26.reuse, R3.reuse ;  /* 0x0000001a0a0e7219 */ /* 0x180fe40000001203 */
[----:B------:R-:W-:Y:S02]  /*8180*/  SHF.R.U32.HI R5, RZ, R26, R3 ;  /* 0x0000001aff057219 */ /* 0x000fe40000011603 */
[----:B------:R-:W-:Y:S01]  /*8190*/  LOP3.LUT R25, RZ, R4, RZ, 0x33, !PT ;  /* 0x00000004ff197212 */ /* 0x000fe200078e33ff */
[----:B------:R-:W2:Y:S01]  /*81a0*/  LDC R30, c[0x0][0x638] ;  /* 0x00018e00ff1e7b82 */ /* 0x000ea20000000800 */
[----:B------:R-:W-:Y:S01]  /*81b0*/  SHF.L.U32 R26, R7, R26, RZ ;  /* 0x0000001a071a7219 */ /* 0x000fe200000006ff */
[----:B------:R-:W-:-:S06]  /*81c0*/  IMAD.MOV.U32 R4, RZ, RZ, R14 ;  /* 0x000000ffff047224 */ /* 0x000fcc00078e000e */
[----:B------:R-:W0:Y:S01]  /*81d0*/  LDC R31, c[0x0][0x610] ;  /* 0x00018400ff1f7b82 */ /* 0x000e220000000800 */
[----:B----4-:R-:W-:Y:S05]  /*81e0*/  @!P0 BRA `(.L_x_228) ;  /* 0x0000000000288947 */ /* 0x010fea0003800000 */
        /* <DEDUP_REMOVED lines=10> */
.L_x_228:
[----:B------:R-:W-:Y:S01]  /*8290*/  ISETP.NE.AND P0, PT, R2, 0x1, PT ;  /* 0x000000010200780c */ /* 0x000fe20003f05270 */
[----:B0-----:R-:W-:Y:S01]  /*82a0*/  VIADD R7, R20, 0xffffffff ;  /* 0xffffffff14077836 */ /* 0x001fe20000000000 */
[----:B-1-3--:R-:W-:Y:S01]  /*82b0*/  SHF.R.U64 R0, R4, R27, R5 ;  /* 0x0000001b04007219 */ /* 0x00afe20000001205 */
[----:B------:R-:W-:Y:S01]  /*82c0*/  IMAD.MOV R13, RZ, RZ, -R13 ;  /* 0x000000ffff0d7224 */ /* 0x000fe200078e0a0d */
[----:B------:R-:W-:Y:S01]  /*82d0*/  LOP3.LUT R5, R10, R25, RZ, 0xc0, !PT ;  /* 0x000000190a057212 */ /* 0x000fe200078ec0ff */
[----:B------:R-:W-:Y:S02]  /*82e0*/  IMAD.MOV.U32 R4, RZ, RZ, 0x1 ;  /* 0x00000001ff047424 */ /* 0x000fe400078e00ff */
[----:B------:R-:W-:Y:S02]  /*82f0*/  IMAD.MOV R3, RZ, RZ, -R0 ;  /* 0x000000ffff037224 */ /* 0x000fe400078e0a00 */
[----:B------:R-:W-:Y:S01]  /*8300*/  IMAD R6, R26, R0, R5 ;  /* 0x000000001a067224 */ /* 0x000fe200078e0205 */
[----:B------:R-:W-:Y:S01]  /*8310*/  LOP3.LUT R5, R12, R7, RZ, 0xc0, !PT ;  /* 0x000000070c057212 */ /* 0x000fe200078ec0ff */
[----:B--2---:R-:W-:-:S02]  /*8320*/  IMAD R0, R3, R30, R14 ;  /* 0x0000001e03007224 */ /* 0x004fc400078e020e */
[----:B------:R-:W-:Y:S02]  /*8330*/  @P0 IMAD R21, R15, R13, R24 ;  /* 0x0000000d0f150224 */ /* 0x000fe400078e0218 */
[----:B------:R-:W-:Y:S01]  /*8340*/  IMAD R3, R0, R20, R5 ;  /* 0x0000001400037224 */ /* 0x000fe200078e0205 */
[----:B------:R-:W-:Y:S01]  /*8350*/  PRMT R0, R4, 0x7610, R0 ;  /* 0x0000761004007816 */ /* 0x000fe20000000000 */
[----:B------:R-:W-:-:S05]  /*8360*/  IMAD R6, R6, R31, R21 ;  /* 0x0000001f06067224 */ /* 0x000fca00078e0215 */
[----:B------:R-:W-:Y:S02]  /*8370*/  SEL R124, R3, R6, !P0 ;  /* 0x00000006037c7207 */ /* 0x000fe40004000000 */
[----:B------:R-:W-:-:S07]  /*8380*/  SEL R6, R6, R3, !P0 ;  /* 0x0000000306067207 */ /* 0x000fce0004000000 */
.L_x_226:
[----:B------:R-:W-:Y:S01]  /*8390*/  LOP3.LUT P0, RZ, R0, 0xff, RZ, 0xc0, !PT ;  /* 0x000000ff00ff7812 */ /* 0x000fe2000780c0ff */
[----:B-----5:R-:W-:-:S12]  /*83a0*/  IMAD.MOV.U32 R123, RZ, RZ, R6 ;  /* 0x000000ffff7b7224 */ /* 0x020fd800078e0006 */
[----:B------:R-:W-:Y:S05]  /*83b0*/  @P0 BRA `(.L_x_229) ;  /* 0xffffff9000280947 */ /* 0x000fea000383ffff */
[----:B------:R-:W-:Y:S05]  /*83c0*/  EXIT ;  /* 0x000000000000794d */ /* 0x000fea0003800000 */
.L_x_8:
[----:B0-----:R-:W-:Y:S01]  /*83d0*/  ULDC.64 UR4, c[0x0][0x650] ;  /* 0x0001940000047ab9 */ /* 0x001fe20000000a00 */
        /* <DEDUP_REMOVED lines=25> */
.L_x_231:
[----:B------:R-:W0:Y:S01]  /*8570*/  LDC.64 R28, c[0x0][0x640] ;  /* 0x00019000ff1c7b82 */ /* 0x000e220000000a00 */
[-CC-:B------:R-:W-:Y:S01]  /*8580*/  SHF.R.U64 R22, R12, R6.reuse, R13.reuse ;  /* 0x000000060c167219 */ /* 0x180fe2000000120d */
[----:B------:R-:W-:Y:S01]  /*8590*/  IMAD.MOV.U32 R30, RZ, RZ, 0x1 ;  /* 0x00000001ff1e7424 */ /* 0x000fe200078e00ff */
[----:B------:R-:W-:Y:S02]  /*85a0*/  SHF.R.U32.HI R6, RZ, R6, R13 ;  /* 0x00000006ff067219 */ /* 0x000fe4000001160d */
        /* <DEDUP_REMOVED lines=8> */
[----:B------:R-:W-:Y:S01]  /*8630*/  IMAD.IADD R9, R9, 0x1, R11 ;  /* 0x0000000109097824 */ /* 0x000fe200078e020b */
[----:B0-----:R-:W-:-:S04]  /*8640*/  ISETP.NE.U32.AND P0, PT, R28, RZ, PT ;  /* 0x000000ff1c00720c */ /* 0x001fc80003f05070 */
[----:B------:R-:W-:Y:S02]  /*8650*/  ISETP.NE.AND.EX P0, PT, R29, RZ, PT, P0 ;  /* 0x000000ff1d00720c */ /* 0x000fe40003f05300 */
[----:B------:R-:W0:Y:S01]  /*8660*/  LDC R20, c[0x0][0x600] ;  /* 0x00018000ff147b82 */ /* 0x000e220000000800 */
[-CC-:B-1----:R-:W-:Y:S01]  /*8670*/  SHF.R.U64 R14, R8, R10.reuse, R9.reuse ;  /* 0x0000000a080e7219 */ /* 0x182fe20000001209 */
[----:B------:R-:W-:Y:S01]  /*8680*/  IMAD.MOV.U32 R8, RZ, RZ, -0x1 ;  /* 0xffffffffff087424 */ /* 0x000fe200078e00ff */
[----:B------:R-:W-:-:S05]  /*8690*/  SHF.R.U32.HI R9, RZ, R10, R9 ;  /* 0x0000000aff097219 */ /* 0x000fca0000011609 */
[----:B------:R-:W1:Y:S01]  /*86a0*/  LDC R24, c[0x0][0x648] ;  /* 0x00019200ff187b82 */ /* 0x000e620000000800 */
[-CC-:B--2---:R-:W-:Y:S02]  /*86b0*/  SHF.R.U64 R23, R14, R12.reuse, R9.reuse ;  /* 0x0000000c0e177219 */ /* 0x184fe40000001209 */
[----:B------:R-:W-:-:S05]  /*86c0*/  SHF.R.U32.HI R6, RZ, R12, R9 ;  /* 0x0000000cff067219 */ /* 0x000fca0000011609 */
[----:B------:R-:W2:Y:S01]  /*86d0*/  LDC R26, c[0x0][0x638] ;  /* 0x00018e00ff1a7b82 */ /* 0x000ea20000000800 */
[-C--:B---3--:R-:W-:Y:S02]  /*86e0*/  SHF.L.U32 R8, R8, R27.reuse, RZ ;  /* 0x0000001b08087219 */ /* 0x088fe400000006ff */
[-CC-:B------:R-:W-:Y:S02]  /*86f0*/  SHF.R.U64 R25, R23, R27.reuse, R6.reuse ;  /* 0x0000001b17197219 */ /* 0x180fe40000001206 */
[----:B------:R-:W-:Y:S02]  /*8700*/  LOP3.LUT R32, RZ, R8, RZ, 0x33, !PT ;  /* 0x00000008ff207212 */ /* 0x000fe400078e33ff */
[----:B------:R-:W-:Y:S01]  /*8710*/  SHF.R.U32.HI R9, RZ, R27, R6 ;  /* 0x0000001bff097219 */ /* 0x000fe20000011606 */
[----:B------:R-:W3:Y:S01]  /*8720*/  LDC R31, c[0x0][0x610] ;  /* 0x00018400ff1f7b82 */ /* 0x000ee20000000800 */
[----:B------:R-:W-:Y:S01]  /*8730*/  IMAD.MOV.U32 R8, RZ, RZ, R25 ;  /* 0x000000ffff087224 */ /* 0x000fe200078e0019 */
[----:B------:R-:W-:Y:S06]  /*8740*/  @!P0 BRA `(.L_x_232) ;  /* 0x0000000000288947 */ /* 0x000fec0003800000 */
        /* <DEDUP_REMOVED lines=10> */
.L_x_232:
[----:B------:R-:W-:Y:S02]  /*87f0*/  ISETP.NE.AND P0, PT, R2, 0x1, PT ;  /* 0x000000010200780c */ /* 0x000fe40003f05270 */
[----:B-1----:R-:W-:Y:S01]  /*8800*/  SHF.R.U64 R6, R8, R24, R9 ;  /* 0x0000001808067219 */ /* 0x002fe20000001209 */
[----:B0-----:R-:W-:Y:S01]  /*8810*/  VIADD R9, R20, 0xffffffff ;  /* 0xffffffff14097836 */ /* 0x001fe20000000000 */
[----:B------:R-:W-:Y:S02]  /*8820*/  SHF.L.U32 R30, R30, R27, RZ ;  /* 0x0000001b1e1e7219 */ /* 0x000fe400000006ff */
[----:B------:R-:W-:Y:S01]  /*8830*/  LOP3.LUT R5, R23, R32, RZ, 0xc0, !PT ;  /* 0x0000002017057212 */ /* 0x000fe200078ec0ff */
[----:B------:R-:W-:-:S04]  /*8840*/  IMAD.MOV R8, RZ, RZ, -R6 ;  /* 0x000000ffff087224 */ /* 0x000fc800078e0a06 */
[----:B------:R-:W-:Y:S01]  /*8850*/  IMAD R6, R30, R6, R5 ;  /* 0x000000061e067224 */ /* 0x000fe200078e0205 */
[----:B------:R-:W-:Y:S01]  /*8860*/  LOP3.LUT R5, R14, R9, RZ, 0xc0, !PT ;  /* 0x000000090e057212 */ /* 0x000fe200078ec0ff */
[----:B------:R-:W-:Y:S02]  /*8870*/  @P0 IMAD R3, R7, R21, R4 ;  /* 0x0000001507030224 */ /* 0x000fe400078e0204 */
[----:B--2---:R-:W-:Y:S02]  /*8880*/  IMAD R4, R8, R26, R25 ;  /* 0x0000001a08047224 */ /* 0x004fe400078e0219 */
[----:B---3--:R-:W-:Y:S02]  /*8890*/  IMAD R3, R6, R31, R3 ;  /* 0x0000001f06037224 */ /* 0x008fe400078e0203 */
[----:B------:R-:W-:Y:S02]  /*88a0*/  IMAD R4, R4, R20, R5 ;  /* 0x0000001404047224 */ /* 0x000fe400078e0205 */
[----:B------:R-:W-:-:S02]  /*88b0*/  IMAD.MOV.U32 R8, RZ, RZ, 0x1 ;  /* 0x00000001ff087424 */ /* 0x000fc400078e00ff */
[----:B------:R-:W-:Y:S01]  /*88c0*/  IMAD.MOV.U32 R6, RZ, RZ, R22 ;  /* 0x000000ffff067224 */ /* 0x000fe200078e0016 */
[----:B------:R-:W-:Y:S02]  /*88d0*/  SEL R20, R4, R3, !P0 ;  /* 0x0000000304147207 */ /* 0x000fe40004000000 */
[----:B------:R-:W-:-:S07]  /*88e0*/  SEL R13, R3, R4, !P0 ;  /* 0x00000004030d7207 */ /* 0x000fce0004000000 */
.L_x_230:
[----:B------:R-:W-:-:S08]  /*88f0*/  NOP ;  /* 0x0000000000007918 */ /* 0x000fd00000000000 */
[----:B------:R-:W0:-:S00]  /*8900*/  USETMAXREG.DEALLOC.CTAPOOL 0x28 ;  /* 0x00000028000079c8 */ /* 0x000e0000080e0500 */
[----:B0-----:R-:W-:-:S13]  /*8910*/  ISETP.NE.AND P0, PT, R0, RZ, PT ;  /* 0x000000ff0000720c */ /* 0x001fda0003f05270 */
[----:B------:R-:W-:Y:S05]  /*8920*/  @P0 EXIT ;  /* 0x000000000000094d */ /* 0x000fea0003800000 */
[----:B------:R-:W-:Y:S01]  /*8930*/  LOP3.LUT P0, RZ, R8, 0xff, RZ, 0xc0, !PT ;  /* 0x000000ff08ff7812 */ /* 0x000fe2000780c0ff */
[----:B------:R-:W-:Y:S02]  /*8940*/  IMAD.MOV.U32 R0, RZ, RZ, 0x1 ;  /* 0x00000001ff007424 */ /* 0x000fe400078e00ff */
[----:B------:R-:W-:-:S10]  /*8950*/  IMAD.MOV.U32 R3, RZ, RZ, RZ ;  /* 0x000000ffff037224 */ /* 0x000fd400078e00ff */
[----:B------:R-:W-:Y:S05]  /*8960*/  @!P0 BRA `(.L_x_233) ;  /* 0x0000000c003c8947 */ /* 0x000fea0003800000 */
[----:B------:R-:W0:Y:S01]  /*8970*/  LDC R0, c[0x0][0x28c] ;  /* 0x0000a300ff007b82 */ /* 0x000e220000000800 */
[----:B------:R-:W1:Y:S01]  /*8980*/  S2R R9, SR_CgaCtaId ;  /* 0x0000000000097919 */ /* 0x000e620000008800 */
[----:B------:R-:W-:Y:S01]  /*8990*/  ULDC UR5, c[0x0][0x600] ;  /* 0x0001800000057ab9 */ /* 0x000fe20000000800 */
[----:B------:R-:W-:Y:S01]  /*89a0*/  ULDC UR4, c[0x0][0xc] ;  /* 0x0000030000047ab9 */ /* 0x000fe20000000800 */
[----:B------:R-:W-:Y:S01]  /*89b0*/  UIADD3 UR16, UR5, -0x1, URZ ;  /* 0xffffffff05107890 */ /* 0x000fe2000fffe03f */
[----:B------:R-:W-:Y:S01]  /*89c0*/  BSSY B0, `(.L_x_233) ;  /* 0x00000c9000007945 */ /* 0x000fe20003800000 */
[----:B------:R-:W-:Y:S01]  /*89d0*/  ULDC UR6, c[0x0][0x658] ;  /* 0x0001960000067ab9 */ /* 0x000fe20000000800 */
[----:B------:R-:W-:Y:S01]  /*89e0*/  ULDC UR5, c[0x0][0x10] ;  /* 0x0000040000057ab9 */ /* 0x000fe20000000800 */
[----:B------:R-:W-:Y:S01]  /*89f0*/  UMOV UR7, 0xffffffff ;  /* 0xffffffff00077882 */ /* 0x000fe20000000000 */
[----:B------:R-:W-:Y:S01]  /*8a00*/  UMOV UR8, 0x1 ;  /* 0x0000000100087882 */ /* 0x000fe20000000000 */
[----:B------:R-:W-:Y:S01]  /*8a10*/  UIMAD.WIDE.U32 UR4, UR4, UR5, URZ ;  /* 0x00000005040472a5 */ /* 0x000fe2000f8e003f */
[----:B------:R-:W-:Y:S01]  /*8a20*/  IMAD.MOV.U32 R11, RZ, RZ, 0x1 ;  /* 0x00000001ff0b7424 */ /* 0x000fe200078e00ff */
[----:B------:R-:W-:Y:S01]  /*8a30*/  USHF.L.U32 UR7, UR7, UR6, URZ ;  /* 0x0000000607077299 */ /* 0x000fe2000800063f */
[----:B------:R-:W-:Y:S01]  /*8a40*/  LOP3.LUT R8, R19, 0x2, RZ, 0xfc, !PT ;  /* 0x0000000213087812 */ /* 0x000fe200078efcff */
[----:B------:R-:W-:-:S02]  /*8a50*/  USHF.L.U32 UR18, UR8, UR6, URZ ;  /* 0x0000000608127299 */ /* 0x000fc4000800063f */
[----:B------:R-:W-:Y:S01]  /*8a60*/  ULOP3.LUT UR17, URZ, UR7, URZ, 0x33, !UPT ;  /* 0x000000073f117292 */ /* 0x000fe2000f8e333f */
[----:B------:R-:W-:Y:S01]  /*8a70*/  ULDC UR6, c[0x0][0x14] ;  /* 0x0000050000067ab9 */ /* 0x000fe20000000800 */
[----:B------:R-:W-:Y:S01]  /*8a80*/  ULDC.64 UR22, c[0x0][0x198] ;  /* 0x0000660000167ab9 */ /* 0x000fe20000000a00 */
[----:B------:R-:W-:Y:S02]  /*8a90*/  UIMAD.WIDE.U32 UR20, UR4, UR6, URZ ;  /* 0x00000006041472a5 */ /* 0x000fe4000f8e003f */
[----:B------:R-:W-:Y:S01]  /*8aa0*/  UIMAD UR13, UR5, UR6, URZ ;  /* 0x00000006050d72a4 */ /* 0x000fe2000f8e023f */
[----:B0-----:R-:W-:-:S03]  /*8ab0*/  VIADD R0, R0, 0xf ;  /* 0x0000000f00007836 */ /* 0x001fc60000000000 */
[----:B------:R-:W-:Y:S02]  /*8ac0*/  UIADD3 UR13, UR21, UR13, URZ ;  /* 0x0000000d150d7290 */ /* 0x000fe4000fffe03f */
[----:B------:R-:W-:-:S04]  /*8ad0*/  SHF.R.S32.HI R3, RZ, 0x1f, R0 ;  /* 0x0000001fff037819 */ /* 0x000fc80000011400 */
[----:B------:R-:W-:Y:S01]  /*8ae0*/  LEA.HI R3, R3, R0, RZ, 0x4 ;  /* 0x0000000003037211 */ /* 0x000fe200078f20ff */
[----:B------:R-:W-:Y:S01]  /*8af0*/  IMAD.MOV.U32 R0, RZ, RZ, 0x1 ;  /* 0x00000001ff007424 */ /* 0x000fe200078e00ff */
[----:B-1----:R-:W-:Y:S02]  /*8b00*/  LOP3.LUT R9, R9, 0x1, RZ, 0xc0, !PT ;  /* 0x0000000109097812 */ /* 0x002fe400078ec0ff */
[----:B------:R-:W-:Y:S01]  /*8b10*/  SHF.R.S32.HI R10, RZ, 0x4, R3 ;  /* 0x00000004ff0a7819 */ /* 0x000fe20000011403 */
[----:B------:R-:W-:-:S04]  /*8b20*/  IMAD.MOV.U32 R3, RZ, RZ, RZ ;  /* 0x000000ffff037224 */ /* 0x000fc800078e00ff */
[----:B------:R-:W-:-:S07]  /*8b30*/  VIADD R12, R10, 0x1 ;  /* 0x000000010a0c7836 */ /* 0x000fce0000000000 */
.L_x_244:
[----:B------:R-:W-:-:S03]  /*8b40*/  UMOV UR4, 0xffffffff ;  /* 0xffffffff00047882 */ /* 0x000fc60000000000 */
[----:B------:R-:W-:Y:S05]  /*8b50*/  BRA.DIV UR4, `(.L_x_234) ;  /* 0x0000001a04347947 */ /* 0x000fea000b800000 */
[----:B------:R-:W-:-:S13]  /*8b60*/  ELECT P6, URZ, PT ;  /* 0x00000000003f782f */ /* 0x000fda00038c0000 */
.L_x_273:
[----:B------:R-:W0:Y:S01]  /*8b70*/  LDC R4, c[0x0][0x28c] ;  /* 0x0000a300ff047b82 */ /* 0x000e220000000800 */
[----:B------:R-:W-:Y:S01]  /*8b80*/  BSSY B1, `(.L_x_235) ;  /* 0x000003a000017945 */ /* 0x000fe20003800000 */
[----:B0-----:R-:W-:-:S13]  /*8b90*/  ISETP.LT.OR P6, PT, R4, 0x1, !P6 ;  /* 0x000000010400780c */ /* 0x001fda00077c1670 */
[----:B------:R-:W-:Y:S05]  /*8ba0*/  @P6 BRA `(.L_x_236) ;  /* 0x0000000000dc6947 */ /* 0x000fea0003800000 */
[----:B------:R-:W-:Y:S02]  /*8bb0*/  IMAD R20, R20, 0x2, R9 ;  /* 0x0000000214147824 */ /* 0x000fe400078e0209 */
[----:B------:R-:W-:Y:S02]  /*8bc0*/  IMAD.SHL.U32 R21, R13, 0x80, RZ ;  /* 0x000000800d157824 */ /* 0x000fe400078e00ff */
[----:B------:R-:W-:Y:S02]  /*8bd0*/  IMAD.MOV.U32 R22, RZ, RZ, RZ ;  /* 0x000000ffff167224 */ /* 0x000fe400078e00ff */
[----:B------:R-:W-:Y:S02]  /*8be0*/  IMAD.MOV.U32 R4, RZ, RZ, R12 ;  /* 0x000000ffff047224 */ /* 0x000fe400078e000c */
[----:B------:R-:W-:Y:S02]  /*8bf0*/  IMAD.MOV.U32 R5, RZ, RZ, R0 ;  /* 0x000000ffff057224 */ /* 0x000fe400078e0000 */
[----:B------:R-:W-:-:S02]  /*8c00*/  IMAD.MOV.U32 R14, RZ, RZ, R3 ;  /* 0x000000ffff0e7224 */ /* 0x000fc400078e0003 */
[----:B------:R-:W-:-:S07]  /*8c10*/  IMAD R15, R20, 0x60, RZ ;  /* 0x00000060140f7824 */ /* 0x000fce00078e02ff */
.L_x_239:
[----:B------:R-:W0:Y:S01]  /*8c20*/  S2R R20, SR_CgaCtaId ;  /* 0x0000000000147919 */ /* 0x000e220000008800 */
[----:B------:R-:W-:Y:S02]  /*8c30*/  MOV R7, 0x400 ;  /* 0x0000040000077802 */ /* 0x000fe40000000f00 */
[----:B------:R-:W-:-:S13]  /*8c40*/  LOP3.LUT P1, RZ, R18, 0x7f, RZ, 0xc0, !PT ;  /* 0x0000007f12ff7812 */ /* 0x000fda000782c0ff */
[----:B------:R-:W1:Y:S01]  /*8c50*/  @!P1 LDC R13, c[0x0][0x500] ;  /* 0x00014000ff0d9b82 */ /* 0x000e620000000800 */
[----:B0-----:R-:W-:Y:S02]  /*8c60*/  LEA R23, R20, R7, 0x18 ;  /* 0x0000000714177211 */ /* 0x001fe400078ec0ff */
[----:B------:R-:W-:-:S03]  /*8c70*/  SHF.L.U32 R7, R5, 0x1f, RZ ;  /* 0x0000001f05077819 */ /* 0x000fc600000006ff */
[----:B------:R-:W-:-:S04]  /*8c80*/  IMAD R20, R14, 0x8, R23 ;  /* 0x000000080e147824 */ /* 0x000fc800078e0217 */
[----:B------:R-:W0:Y:S02]  /*8c90*/  SYNCS.PHASECHK.TRANS64.TRYWAIT P0, [R20+URZ+0xb0], R7 ;  /* 0x0000b007140075a7 */ /* 0x000e24000800017f */
[----:B01----:R-:W-:Y:S05]  /*8ca0*/  @!P0 BRA `(.L_x_237) ;  /* 0x0000001800008947 */ /* 0x003fea0003800000 */
.L_x_274:
[----:B0-----:R-:W-:Y:S01]  /*8cb0*/  PRMT R7, R8, 0x9910, RZ ;  /* 0x0000991008077816 */ /* 0x001fe200000000ff */
[----:B------:R0:W-:Y:S03]  /*8cc0*/  @!P1 SYNCS.ARRIVE.TRANS64 RZ, [R20+URZ], R13 ;  /* 0x0000000d14ff99a7 */ /* 0x0001e6000800003f */
[----:B------:R-:W-:-:S13]  /*8cd0*/  ISETP.NE.AND P0, PT, R7, 0x2, PT ;  /* 0x000000020700780c */ /* 0x000fda0003f05270 */
[----:B0-----:R-:W-:Y:S05]  /*8ce0*/  @P0 BRA `(.L_x_238) ;  /* 0x0000000000040947 */ /* 0x001fea0003800000 */
[----:B------:R-:W-:Y:S01]  /*8cf0*/  BPT.TRAP 0x1 ;  /* 0x000000040000795c */ /* 0x000fe20000300000 */
.L_x_238:
[----:B------:R-:W-:Y:S01]  /*8d00*/  IMAD R7, R14, 0x2, R9 ;  /* 0x000000020e077824 */ /* 0x000fe200078e0209 */
[----:B------:R-:W-:Y:S01]  /*8d10*/  R2UR UR9, R20 ;  /* 0x00000000140972ca */ /* 0x000fe200000e0000 */
[--C-:B------:R-:W-:Y:S01]  /*8d20*/  IMAD R13, R14, 0x1000, R23.reuse ;  /* 0x000010000e0d7824 */ /* 0x100fe200078e0217 */
[----:B------:R-:W-:Y:S01]  /*8d30*/  UIADD3 UR4, UP0, UR22, 0xf0, URZ ;  /* 0x000000f016047890 */ /* 0x000fe2000ff1e03f */
[----:B------:R-:W-:Y:S01]  /*8d40*/  IMAD R7, R7, 0x600, RZ ;  /* 0x0000060007077824 */ /* 0x000fe200078e02ff */
[----:B------:R-:W-:Y:S01]  /*8d50*/  R2UR UR11, R21 ;  /* 0x00000000150b72ca */ /* 0x000fe200000e0000 */
[----:B------:R-:W-:Y:S01]  /*8d60*/  VIADD R4, R4, 0xffffffff ;  /* 0xffffffff04047836 */ /* 0x000fe20000000000 */
[----:B------:R-:W-:Y:S01]  /*8d70*/  R2UR UR5, R13 ;  /* 0x000000000d0572ca */ /* 0x000fe200000e0000 */
[----:B------:R-:W-:Y:S01]  /*8d80*/  IMAD R7, R7, 0x2, R23 ;  /* 0x0000000207077824 */ /* 0x000fe200078e0217 */
[----:B------:R-:W-:Y:S01]  /*8d90*/  R2UR UR10, R22 ;  /* 0x00000000160a72ca */ /* 0x000fe200000e0000 */
[----:B------:R-:W-:Y:S01]  /*8da0*/  UIADD3 UR24, UP1, UR22, 0x1f0, URZ ;  /* 0x000001f016187890 */ /* 0x000fe2000ff3e03f */
[----:B------:R-:W-:Y:S01]  /*8db0*/  R2UR UR12, R6 ;  /* 0x00000000060c72ca */ /* 0x000fe200000e0000 */
[----:B------:R-:W-:Y:S01]  /*8dc0*/  VIADD R14, R14, 0x1 ;  /* 0x000000010e0e7836 */ /* 0x000fe20000000000 */
[----:B------:R-:W-:Y:S01]  /*8dd0*/  R2UR UR8, R7 ;  /* 0x00000000070872ca */ /* 0x000fe200000e0000 */
[----:B------:R-:W-:Y:S01]  /*8de0*/  UIADD3.X UR25, URZ, UR23, URZ, UP1, !UPT ;  /* 0x000000173f197290 */ /* 0x000fe20008ffe43f */
[----:B------:R-:W-:Y:S01]  /*8df0*/  R2UR UR19, R15 ;  /* 0x000000000f1372ca */ /* 0x000fe200000e0000 */
[----:B------:R-:W-:Y:S01]  /*8e00*/  UMOV UR6, 0x0 ;  /* 0x0000000000067882 */ /* 0x000fe20000000000 */
[----:B------:R-:W-:Y:S01]  /*8e10*/  ISETP.GT.AND P1, PT, R4, 0x1, PT ;  /* 0x000000010400780c */ /* 0x000fe20003f24270 */
[----:B------:R-:W-:Y:S01]  /*8e20*/  UMOV UR7, 0x10000000 ;  /* 0x1000000000077882 */ /* 0x000fe20000000000 */
[----:B------:R-:W-:Y:S01]  /*8e30*/  ISETP.NE.AND P0, PT, R14, 0x16, PT ;  /* 0x000000160e00780c */ /* 0x000fe20003f05270 */
[----:B------:R-:W-:Y:S01]  /*8e40*/  UIADD3 UR14, UR5, 0x280, URZ ;  /* 0x00000280050e7890 */ /* 0x000fe2000fffe03f */
[----:B------:R-:W-:Y:S01]  /*8e50*/  VIADD R22, R22, 0x10 ;  /* 0x0000001016167836 */ /* 0x000fe20000000000 */
[----:B------:R-:W-:Y:S01]  /*8e60*/  UIADD3.X UR5, URZ, UR23, URZ, UP0, !UPT ;  /* 0x000000173f057290 */ /* 0x000fe200087fe43f */
[----:B------:R-:W-:Y:S01]  /*8e70*/  SEL R20, RZ, 0x1, P0 ;  /* 0x00000001ff147807 */ /* 0x000fe20000000000 */
[----:B------:R-:W-:Y:S01]  /*8e80*/  UMOV UR26, 0x30000 ;  /* 0x00030000001a7882 */ /* 0x000fe20000000000 */
[----:B------:R-:W-:Y:S01]  /*8e90*/  SEL R14, R14, RZ, P0 ;  /* 0x000000ff0e0e7207 */ /* 0x000fe20000000000 */
[----:B------:R-:W-:Y:S01]  /*8ea0*/  UIADD3 UR15, UR8, 0x16280, URZ ;  /* 0x00016280080f7890 */ /* 0x000fe2000fffe03f */
[----:B------:R-:W-:-:S02]  /*8eb0*/  LOP3.LUT R5, R5, R20, RZ, 0x3c, !PT ;  /* 0x0000001405057212 */ /* 0x000fc400078e3cff */
[----:B------:R-:W-:Y:S02]  /*8ec0*/  UMOV UR8, UR14 ;  /* 0x0000000e00087c82 */ /* 0x000fe40008000000 */
[----:B------:R0:W-:Y:S02]  /*8ed0*/  UTMALDG.3D [UR8], [UR4], desc[UR6] ;  /* 0x00000608040075b4 */ /* 0x0001e40008011000 */
[----:B0-----:R-:W-:Y:S01]  /*8ee0*/  UMOV UR8, UR15 ;  /* 0x0000000f00087c82 */ /* 0x001fe20008000000 */
[----:B------:R-:W-:Y:S02]  /*8ef0*/  UMOV UR11, UR19 ;  /* 0x00000013000b7c82 */ /* 0x000fe40008000000 */
[----:B------:R0:W-:Y:S02]  /*8f00*/  UTMALDG.3D.MULTICAST [UR8], [UR24], UR26, desc[UR6] ;  /* 0x00000608180073b4 */ /* 0x0001e4000801181a */
[----:B0-----:R-:W-:Y:S05]  /*8f10*/  @P1 BRA `(.L_x_239) ;  /* 0xfffffffc00401947 */ /* 0x001fea000383ffff */
.L_x_236:
[----:B------:R-:W-:Y:S05]  /*8f20*/  BSYNC B1 ;  /* 0x0000000000017941 */ /* 0x000fea0003800000 */
.L_x_235:
[----:B------:R-:W-:Y:S01]  /*8f30*/  LOP3.LUT P1, RZ, R11, 0xff, RZ, 0xc0, !PT ;  /* 0x000000ff0bff7812 */ /* 0x000fe2000782c0ff */
[C---:B------:R-:W-:Y:S01]  /*8f40*/  IMAD.IADD R6, R10.reuse, 0x1, R3 ;  /* 0x000000010a067824 */ /* 0x040fe200078e0203 */
[----:B------:R-:W-:Y:S01]  /*8f50*/  ULDC.64 UR4, c[0x0][0x650] ;  /* 0x0001940000047ab9 */ /* 0x000fe20000000a00 */
[----:B------:R-:W-:Y:S01]  /*8f60*/  ISETP.GE.U32.AND P2, PT, R10, 0x16, PT ;  /* 0x000000160a00780c */ /* 0x000fe20003f46070 */
[----:B------:R-:W-:Y:S01]  /*8f70*/  BSSY B1, `(.L_x_240) ;  /* 0x000006b000017945 */ /* 0x000fe20003800000 */
[----:B------:R-:W-:Y:S01]  /*8f80*/  IMAD.MOV.U32 R13, RZ, RZ, -0x1 ;  /* 0xffffffffff0d7424 */ /* 0x000fe200078e00ff */
[----:B------:R-:W-:Y:S01]  /*8f90*/  ISETP.GT.U32.AND P0, PT, R6, 0x15, PT ;  /* 0x000000150600780c */ /* 0x000fe20003f04070 */
[----:B------:R-:W-:Y:S01]  /*8fa0*/  IMAD.MOV.U32 R20, RZ, RZ, -0x1 ;  /* 0xffffffffff147424 */ /* 0x000fe200078e00ff */
[----:B------:R-:W-:Y:S02]  /*8fb0*/  PRMT R11, RZ, 0x7610, R11 ;  /* 0x00007610ff0b7816 */ /* 0x000fe4000000000b */
[----:B------:R-:W-:-:S03]  /*8fc0*/  ISETP.LT.U32.AND P0, PT, R10, 0x16, P0 ;  /* 0x000000160a00780c */ /* 0x000fc60000701070 */
[----:B------:R-:W0:Y:S01]  /*8fd0*/  @P1 S2R R5, SR_CgaCtaId ;  /* 0x0000000000051919 */ /* 0x000e220000008800 */
[----:B------:R-:W-:-:S04]  /*8fe0*/  @P1 MOV R4, 0x400 ;  /* 0x0000040000041802 */ /* 0x000fc80000000f00 */
[----:B0-----:R-:W-:Y:S01]  /*8ff0*/  @P1 LEA R3, R5, R4, 0x18 ;  /* 0x0000000405031211 */ /* 0x001fe200078ec0ff */
[----:B------:R-:W-:-:S03]  /*9000*/  IMAD.WIDE.U32 R4, R6, -0x45d1745d, RZ ;  /* 0xba2e8ba306047825 */ /* 0x000fc600078e00ff */
[----:B------:R0:W-:Y:S01]  /*9010*/  @P1 SYNCS.ARRIVE.TRANS64.A1T0 RZ, [R3+URZ+0x178], RZ ;  /* 0x000178ff03ff19a7 */ /* 0x0001e2000810003f */
[----:B------:R-:W-:Y:S02]  /*9020*/  IADD3 R16, P1, R16, UR20, RZ ;  /* 0x0000001410107c10 */ /* 0x000fe4000ff3e0ff */
[----:B------:R-:W-:Y:S02]  /*9030*/  SHF.R.U32.HI R5, RZ, 0x4, R5 ;  /* 0x00000004ff057819 */ /* 0x000fe40000011605 */
[----:B------:R-:W-:Y:S02]  /*9040*/  IADD3.X R17, R17, UR13, RZ, P1, !PT ;  /* 0x0000000d11117c10 */ /* 0x000fe40008ffe4ff */
[----:B------:R-:W-:Y:S02]  /*9050*/  PRMT R4, RZ, 0x7610, R4 ;  /* 0x00007610ff047816 */ /* 0x000fe40000000004 */
[----:B0-----:R-:W-:Y:S02]  /*9060*/  SEL R3, RZ, 0x1, !P0 ;  /* 0x00000001ff037807 */ /* 0x001fe40004000000 */
[----:B------:R-:W-:-:S02]  /*9070*/  ISETP.GE.U32.AND P0, PT, R16, UR4, PT ;  /* 0x0000000410007c0c */ /* 0x000fc4000bf06070 */
[----:B------:R-:W-:Y:S01]  /*9080*/  LOP3.LUT R0, R0, R3, RZ, 0x3c, !PT ;  /* 0x0000000300007212 */ /* 0x000fe200078e3cff */
[----:B------:R-:W-:Y:S01]  /*9090*/  IMAD R3, R5, -0x16, R6 ;  /* 0xffffffea05037824 */ /* 0x000fe200078e0206 */
[----:B------:R-:W-:Y:S01]  /*90a0*/  ISETP.GE.U32.AND.EX P0, PT, R17, UR5, PT, P0 ;  /* 0x0000000511007c0c */ /* 0x000fe2000bf06100 */
[----:B------:R-:W-:Y:S01]  /*90b0*/  IMAD.MOV.U32 R6, RZ, RZ, -0x1 ;  /* 0xffffffffff067424 */ /* 0x000fe200078e00ff */
[----:B------:R-:W-:-:S11]  /*90c0*/  @P2 LOP3.LUT R0, R0, 0x1, R5, 0x78, !PT ;  /* 0x0000000100002812 */ /* 0x000fd600078e7805 */
[----:B------:R-:W-:Y:S05]  /*90d0*/  @P0 BRA `(.L_x_241) ;  /* 0x0000000400500947 */ /* 0x000fea0003800000 */
[----:B------:R-:W0:Y:S01]  /*90e0*/  S2R R15, SR_CTAID.X ;  /* 0x00000000000f7919 */ /* 0x000e220000002500 */
[----:B------:R-:W-:Y:S01]  /*90f0*/  ULDC.64 UR4, c[0x0][0x628] ;  /* 0x00018a0000047ab9 */ /* 0x000fe20000000a00 */
[----:B------:R-:W1:Y:S01]  /*9100*/  LDC R20, c[0x0][0x144] ;  /* 0x00005100ff147b82 */ /* 0x000e620000000800 */
[----:B------:R-:W-:Y:S01]  /*9110*/  ISETP.NE.U32.AND P0, PT, RZ, UR4, PT ;  /* 0x00000004ff007c0c */ /* 0x000fe2000bf05070 */
[----:B------:R-:W2:Y:S01]  /*9120*/  S2R R13, SR_CTAID.Y ;  /* 0x00000000000d7919 */ /* 0x000ea20000002600 */
[----:B------:R-:W-:Y:S01]  /*9130*/  ULDC UR7, c[0x0][0x630] ;  /* 0x00018c0000077ab9 */ /* 0x000fe20000000800 */
[----:B------:R-:W-:Y:S01]  /*9140*/  ULDC UR8, c[0x0][0x150] ;  /* 0x0000540000087ab9 */ /* 0x000fe20000000800 */
[----:B------:R-:W-:Y:S01]  /*9150*/  ISETP.NE.AND.EX P0, PT, RZ, UR5, PT, P0 ;  /* 0x00000005ff007c0c */ /* 0x000fe2000bf05300 */
[----:B------:R-:W-:Y:S02]  /*9160*/  IMAD.MOV.U32 R4, RZ, RZ, R16 ;  /* 0x000000ffff047224 */ /* 0x000fe400078e0010 */
[----:B------:R-:W-:Y:S01]  /*9170*/  IMAD.MOV.U32 R5, RZ, RZ, R17 ;  /* 0x000000ffff057224 */ /* 0x000fe200078e0011 */
[----:B0-----:R-:W-:-:S09]  /*9180*/  I2FP.F32.U32 R22, R15 ;  /* 0x0000000f00167245 */ /* 0x001fd20000201000 */
[----:B------:R-:W-:Y:S05]  /*9190*/  @!P0 BRA `(.L_x_242) ;  /* 0x0000000000288947 */ /* 0x000fea0003800000 */
[----:B------:R-:W-:Y:S02]  /*91a0*/  ULDC UR6, c[0x0][0x634] ;  /* 0x00018d0000067ab9 */ /* 0x000fe40000000800 */
[----:B------:R-:W-:-:S05]  /*91b0*/  IADD3 R5, P0, R16, UR6, RZ ;  /* 0x0000000610057c10 */ /* 0x000fca000ff1e0ff */
[----:B------:R-:W-:-:S04]  /*91c0*/  IMAD.X R21, RZ, RZ, R17, P0 ;  /* 0x000000ffff157224 */ /* 0x000fc800000e0611 */
[----:B------:R-:W-:-:S04]  /*91d0*/  IMAD.WIDE.U32 R6, R21, UR4, RZ ;  /* 0x0000000415067c25 */ /* 0x000fc8000f8e00ff */
[----:B------:R-:W-:-:S04]  /*91e0*/  IMAD.WIDE.U32 R6, P0, R5, UR5, R6 ;  /* 0x0000000505067c25 */ /* 0x000fc8000f800006 */
[----:B------:R-:W-:-:S04]  /*91f0*/  IMAD.WIDE.U32 R4, R5, UR4, RZ ;  /* 0x0000000405047c25 */ /* 0x000fc8000f8e00ff */
[----:B------:R-:W-:Y:S01]  /*9200*/  IMAD.MOV.U32 R4, RZ, RZ, R7 ;  /* 0x000000ffff047224 */ /* 0x000fe200078e0007 */
[----:B------:R-:W-:Y:S01]  /*9210*/  IADD3 RZ, P1, R5, R6, RZ ;  /* 0x0000000605ff7210 */ /* 0x000fe20007f3e0ff */
[----:B------:R-:W-:-:S04]  /*9220*/  IMAD.X R5, RZ, RZ, RZ, P0 ;  /* 0x000000ffff057224 */ /* 0x000fc800000e06ff */
[----:B------:R-:W-:-:S08]  /*9230*/  IMAD.WIDE.U32.X R4, R21, UR5, R4, P1 ;  /* 0x0000000515047c25 */ /* 0x000fd000088e0404 */
.L_x_242:
[----:B------:R-:W-:Y:S01]  /*9240*/  FMUL R22, R22, UR8 ;  /* 0x0000000816167c20 */ /* 0x000fe20008400000 */
[--C-:B------:R-:W-:Y:S01]  /*9250*/  SHF.R.U64 R14, R4, UR7, R5.reuse ;  /* 0x00000007040e7c19 */ /* 0x100fe20008001205 */
[----:B------:R-:W-:Y:S01]  /*9260*/  ULDC.64 UR4, c[0x0][0x620] ;  /* 0x0001880000047ab9 */ /* 0x000fe20000000a00 */
[----:B------:R-:W-:Y:S01]  /*9270*/  SHF.R.U32.HI R4, RZ, UR7, R5 ;  /* 0x00000007ff047c19 */ /* 0x000fe20008011605 */
[----:B------:R-:W-:Y:S01]  /*9280*/  ULDC.64 UR6, c[0x0][0x640] ;  /* 0x0001900000067ab9 */ /* 0x000fe20000000a00 */
[----:B------:R-:W-:Y:S01]  /*9290*/  IADD3 R5, P0, RZ, -R14, RZ ;  /* 0x8000000eff057210 */ /* 0x000fe20007f1e0ff */
[----:B------:R-:W0:Y:S04]  /*92a0*/  F2I.U32.TRUNC.NTZ R22, R22 ;  /* 0x0000001600167305 */ /* 0x000e28000020f000 */
[----:B------:R-:W-:Y:S01]  /*92b0*/  IMAD.X R4, RZ, RZ, ~R4, P0 ;  /* 0x000000ffff047224 */ /* 0x000fe200000e0e04 */
[----:B------:R-:W-:-:S03]  /*92c0*/  ISETP.NE.U32.AND P0, PT, RZ, UR6, PT ;  /* 0x00000006ff007c0c */ /* 0x000fc6000bf05070 */
[----:B------:R-:W-:Y:S01]  /*92d0*/  IMAD R4, R4, UR4, RZ ;  /* 0x0000000404047c24 */ /* 0x000fe2000f8e02ff */
[----:B------:R-:W-:-:S03]  /*92e0*/  ISETP.NE.AND.EX P0, PT, RZ, UR7, PT, P0 ;  /* 0x00000007ff007c0c */ /* 0x000fc6000bf05300 */
[C---:B------:R-:W-:Y:S01]  /*92f0*/  IMAD R7, R5.reuse, UR5, R4 ;  /* 0x0000000505077c24 */ /* 0x040fe2000f8e0204 */
[----:B------:R-:W-:Y:S01]  /*9300*/  ULDC UR5, c[0x0][0x154] ;  /* 0x0000550000057ab9 */ /* 0x000fe20000000800 */
[----:B------:R-:W-:Y:S01]  /*9310*/  IMAD.WIDE.U32 R4, R5, UR4, R16 ;  /* 0x0000000405047c25 */ /* 0x000fe2000f8e0010 */
[----:B------:R-:W-:-:S03]  /*9320*/  ULDC UR4, c[0x0][0x618] ;  /* 0x0001860000047ab9 */ /* 0x000fc60000000800 */
[----:B0-----:R-:W-:Y:S02]  /*9330*/  IMAD.MOV R6, RZ, RZ, -R22 ;  /* 0x000000ffff067224 */ /* 0x001fe400078e0a16 */
[----:B------:R-:W-:Y:S02]  /*9340*/  IMAD.IADD R5, R5, 0x1, R7 ;  /* 0x0000000105057824 */ /* 0x000fe400078e0207 */
[----:B-1----:R-:W-:Y:S01]  /*9350*/  IMAD R15, R20, R6, R15 ;  /* 0x00000006140f7224 */ /* 0x002fe200078e020f */
[----:B--2---:R-:W-:Y:S01]  /*9360*/  I2FP.F32.U32 R6, R13 ;  /* 0x0000000d00067245 */ /* 0x004fe20000201000 */
[----:B------:R-:W0:Y:S01]  /*9370*/  LDC R20, c[0x0][0x148] ;  /* 0x00005200ff147b82 */ /* 0x000e220000000800 */
[--C-:B------:R-:W-:Y:S02]  /*9380*/  SHF.R.U64 R21, R4, UR4, R5.reuse ;  /* 0x0000000404157c19 */ /* 0x100fe40008001205 */
[----:B------:R-:W-:Y:S01]  /*9390*/  SHF.R.U32.HI R4, RZ, UR4, R5 ;  /* 0x00000004ff047c19 */ /* 0x000fe20008011605 */
[----:B------:R-:W-:Y:S01]  /*93a0*/  FMUL R6, R6, UR5 ;  /* 0x0000000506067c20 */ /* 0x000fe20008400000 */
[----:B------:R-:W-:-:S02]  /*93b0*/  ULDC UR4, c[0x0][0x608] ;  /* 0x0001820000047ab9 */ /* 0x000fc40000000800 */
[--C-:B------:R-:W-:Y:S01]  /*93c0*/  SHF.R.U64 R23, R21, UR4, R4.reuse ;  /* 0x0000000415177c19 */ /* 0x100fe20008001204 */
[----:B------:R1:W2:Y:S01]  /*93d0*/  F2I.U32.TRUNC.NTZ R24, R6 ;  /* 0x0000000600187305 */ /* 0x0002a2000020f000 */
[----:B------:R-:W-:Y:S01]  /*93e0*/  SHF.R.U32.HI R4, RZ, UR4, R4 ;  /* 0x00000004ff047c19 */ /* 0x000fe20008011604 */
[----:B------:R-:W-:-:S03]  /*93f0*/  ULDC UR4, c[0x0][0x658] ;  /* 0x0001960000047ab9 */ /* 0x000fc60000000800 */
[--C-:B------:R-:W-:Y:S02]  /*9400*/  SHF.R.U64 R22, R23, UR4, R4.reuse ;  /* 0x0000000417167c19 */ /* 0x100fe40008001204 */
[----:B------:R-:W-:-:S03]  /*9410*/  SHF.R.U32.HI R25, RZ, UR4, R4 ;  /* 0x00000004ff197c19 */ /* 0x000fc60008011604 */
[----:B------:R-:W-:Y:S02]  /*9420*/  IMAD.MOV.U32 R4, RZ, RZ, R22 ;  /* 0x000000ffff047224 */ /* 0x000fe400078e0016 */
[----:B------:R-:W-:Y:S01]  /*9430*/  IMAD.MOV.U32 R5, RZ, RZ, R25 ;  /* 0x000000ffff057224 */ /* 0x000fe200078e0019 */
[----:B-1----:R-:W-:Y:S06]  /*9440*/  @!P0 BRA `(.L_x_243) ;  /* 0x0000000000288947 */ /* 0x002fec0003800000 */
        /* <DEDUP_REMOVED lines=10> */
.L_x_243:
[----:B------:R-:W-:Y:S01]  /*94f0*/  ISETP.NE.AND P0, PT, R2, 0x1, PT ;  /* 0x000000010200780c */ /* 0x000fe20003f05270 */
[----:B------:R-:W-:Y:S01]  /*9500*/  ULDC UR4, c[0x0][0x648] ;  /* 0x0001920000047ab9 */ /* 0x000fe20000000800 */
[----:B------:R-:W-:Y:S01]  /*9510*/  LOP3.LUT R23, R23, UR17, RZ, 0xc0, !PT ;  /* 0x0000001117177c12 */ /* 0x000fe2000f8ec0ff */
[----:B--2---:R-:W-:Y:S01]  /*9520*/  IMAD.MOV R24, RZ, RZ, -R24 ;  /* 0x000000ffff187224 */ /* 0x004fe200078e0a18 */
[----:B------:R-:W-:Y:S01]  /*9530*/  SHF.R.U64 R4, R4, UR4, R5 ;  /* 0x0000000404047c19 */ /* 0x000fe20008001205 */
[----:B------:R-:W-:Y:S01]  /*9540*/  ULDC UR4, c[0x0][0x638] ;  /* 0x00018e0000047ab9 */ /* 0x000fe20000000800 */
[----:B------:R-:W-:Y:S01]  /*9550*/  LOP3.LUT R21, R21, UR16, RZ, 0xc0, !PT ;  /* 0x0000001015157c12 */ /* 0x000fe2000f8ec0ff */
[----:B------:R-:W-:Y:S01]  /*9560*/  ULDC UR5, c[0x0][0x610] ;  /* 0x0001840000057ab9 */ /* 0x000fe20000000800 */
[----:B------:R-:W-:Y:S02]  /*9570*/  IMAD.MOV.U32 R6, RZ, RZ, R14 ;  /* 0x000000ffff067224 */ /* 0x000fe400078e000e */
[----:B------:R-:W-:-:S02]  /*9580*/  IMAD.MOV R5, RZ, RZ, -R4 ;  /* 0x000000ffff057224 */ /* 0x000fc400078e0a04 */
[----:B------:R-:W-:Y:S02]  /*9590*/  IMAD R4, R4, UR18, R23 ;  /* 0x0000001204047c24 */ /* 0x000fe4000f8e0217 */
[----:B0-----:R-:W-:Y:S02]  /*95a0*/  @P0 IMAD R15, R20, R24, R13 ;  /* 0x00000018140f0224 */ /* 0x001fe400078e020d */
[----:B------:R-:W-:Y:S01]  /*95b0*/  IMAD R22, R5, UR4, R22 ;  /* 0x0000000405167c24 */ /* 0x000fe2000f8e0216 */
[----:B------:R-:W-:Y:S01]  /*95c0*/  ULDC UR4, c[0x0][0x600] ;  /* 0x0001800000047ab9 */ /* 0x000fe20000000800 */
[----:B------:R-:W-:Y:S02]  /*95d0*/  IMAD R15, R4, UR5, R15 ;  /* 0x00000005040f7c24 */ /* 0x000fe4000f8e020f */
[----:B------:R-:W-:Y:S02]  /*95e0*/  IMAD R22, R22, UR4, R21 ;  /* 0x0000000416167c24 */ /* 0x000fe4000f8e0215 */
[----:B------:R-:W-:-:S03]  /*95f0*/  IMAD.MOV.U32 R4, RZ, RZ, 0x1 ;  /* 0x00000001ff047424 */ /* 0x000fc600078e00ff */
[----:B------:R-:W-:Y:S02]  /*9600*/  SEL R20, R22, R15, !P0 ;  /* 0x0000000f16147207 */ /* 0x000fe40004000000 */
[----:B------:R-:W-:-:S07]  /*9610*/  SEL R13, R15, R22, !P0 ;  /* 0x000000160f0d7207 */ /* 0x000fce0004000000 */
.L_x_241:
[----:B------:R-:W-:Y:S05]  /*9620*/  BSYNC B1 ;  /* 0x0000000000017941 */ /* 0x000fea0003800000 */
.L_x_240:
[----:B------:R-:W-:-:S13]  /*9630*/  LOP3.LUT P0, RZ, R4, 0xff, RZ, 0xc0, !PT ;  /* 0x000000ff04ff7812 */ /* 0x000fda000780c0ff */
[----:B------:R-:W-:Y:S05]  /*9640*/  @P0 BRA `(.L_x_244) ;  /* 0xfffffff4003c0947 */ /* 0x000fea000383ffff */
[----:B------:R-:W-:Y:S05]  /*9650*/  BSYNC B0 ;  /* 0x0000000000007941 */ /* 0x000fea0003800000 */
.L_x_233:
[----:B------:R-:W-:-:S03]  /*9660*/  UMOV UR4, 0xffffffff ;  /* 0xffffffff00047882 */ /* 0x000fc60000000000 */
[----:B------:R-:W-:Y:S05]  /*9670*/  BRA.DIV UR4, `(.L_x_245) ;  /* 0x0000000e04a07947 */ /* 0x000fea000b800000 */
[----:B------:R-:W-:-:S13]  /*9680*/  ELECT P6, URZ, PT ;  /* 0x00000000003f782f */ /* 0x000fda00038c0000 */
.L_x_277:
[----:B------:R-:W-:Y:S04]  /*9690*/  BSSY B0, `(.L_x_246) ;  /* 0x00000cd000007945 */ /* 0x000fe80003800000 */
[----:B------:R-:W-:Y:S05]  /*96a0*/  @!P6 BRA `(.L_x_247) ;  /* 0x0000000c002ce947 */ /* 0x000fea0003800000 */
[----:B------:R-:W-:-:S04]  /*96b0*/  LOP3.LUT R19, R19, 0x2, RZ, 0xfc, !PT ;  /* 0x0000000213137812 */ /* 0x000fc800078efcff */
[----:B------:R-:W-:-:S13]  /*96c0*/  ISETP.NE.AND P0, PT, R19, 0x3, PT ;  /* 0x000000031300780c */ /* 0x000fda0003f05270 */
[----:B------:R-:W-:Y:S05]  /*96d0*/  @!P0 BRA `(.L_x_248) ;  /* 0x0000000000048947 */ /* 0x000fea0003800000 */
[----:B------:R-:W-:Y:S01]  /*96e0*/  BPT.TRAP 0x1 ;  /* 0x000000040000795c */ /* 0x000fe20000300000 */
.L_x_248:
[----:B------:R-:W0:Y:S01]  /*96f0*/  S2R R5, SR_CgaCtaId ;  /* 0x0000000000057919 */ /* 0x000e220000008800 */
[----:B------:R-:W-:Y:S02]  /*9700*/  MOV R2, 0x400 ;  /* 0x0000040000027802 */ /* 0x000fe40000000f00 */
[----:B------:R-:W-:Y:S02]  /*9710*/  SHF.L.U32 R4, R0, 0x1f, RZ ;  /* 0x0000001f00047819 */ /* 0x000fe400000006ff */
[----:B0-----:R-:W-:-:S05]  /*9720*/  LEA R2, R5, R2, 0x18 ;  /* 0x0000000205027211 */ /* 0x001fca00078ec0ff */
[----:B------:R-:W-:-:S04]  /*9730*/  VIADD R2, R2, 0xb0 ;  /* 0x000000b002027836 */ /* 0x000fc80000000000 */
[C---:B------:R-:W-:Y:S02]  /*9740*/  IMAD R7, R3.reuse, 0x8, R2 ;  /* 0x0000000803077824 */ /* 0x040fe400078e0202 */
[----:B------:R-:W-:Y:S02]  /*9750*/  VIADD R3, R3, 0x1 ;  /* 0x0000000103037836 */ /* 0x000fe40000000000 */
[----:B------:R-:W0:Y:S03]  /*9760*/  SYNCS.PHASECHK.TRANS64.TRYWAIT P0, [R7+URZ], R4 ;  /* 0x00000004070075a7 */ /* 0x000e26000800017f */
[----:B------:R-:W-:-:S04]  /*9770*/  ISETP.NE.AND P1, PT, R3, 0x16, PT ;  /* 0x000000160300780c */ /* 0x000fc80003f25270 */
[----:B------:R-:W-:Y:S02]  /*9780*/  SEL R5, RZ, 0x1, P1 ;  /* 0x00000001ff057807 */ /* 0x000fe40000800000 */
[----:B------:R-:W-:Y:S02]  /*9790*/  SEL R3, R3, RZ, P1 ;  /* 0x000000ff03037207 */ /* 0x000fe40000800000 */
[----:B------:R-:W-:-:S03]  /*97a0*/  LOP3.LUT R6, R0, R5, RZ, 0x3c, !PT ;  /* 0x0000000500067212 */ /* 0x000fc600078e3cff */
[----:B------:R-:W-:Y:S01]  /*97b0*/  IMAD R8, R3, 0x8, R2 ;  /* 0x0000000803087824 */ /* 0x000fe200078e0202 */
[----:B------:R-:W-:Y:S01]  /*97c0*/  SHF.L.U32 R5, R6, 0x1f, RZ ;  /* 0x0000001f06057819 */ /* 0x000fe200000006ff */
[----:B0-----:R-:W-:Y:S06]  /*97d0*/  @!P0 BRA `(.L_x_249) ;  /* 0x0000000c00688947 */ /* 0x001fec0003800000 */
.L_x_278:
[----:B------:R-:W1:Y:S01]  /*97e0*/  SYNCS.PHASECHK.TRANS64.TRYWAIT P0, [R8+URZ], R5 ;  /* 0x00000005080075a7 */ /* 0x000e62000800017f */
[----:B------:R-:W-:-:S05]  /*97f0*/  VIADD R0, R3, 0x1 ;  /* 0x0000000103007836 */ /* 0x000fca0000000000 */
[----:B------:R-:W-:-:S04]  /*9800*/  ISETP.NE.AND P1, PT, R0, 0x16, PT ;  /* 0x000000160000780c */ /* 0x000fc80003f25270 */
[----:B------:R-:W-:Y:S02]  /*9810*/  SEL R3, RZ, 0x1, P1 ;  /* 0x00000001ff037807 */ /* 0x000fe40000800000 */
[----:B0-----:R-:W-:Y:S02]  /*9820*/  SEL R7, R0, RZ, P1 ;  /* 0x000000ff00077207 */ /* 0x001fe40000800000 */
[----:B------:R-:W-:-:S03]  /*9830*/  LOP3.LUT R6, R6, R3, RZ, 0x3c, !PT ;  /* 0x0000000306067212 */ /* 0x000fc600078e3cff */
[----:B------:R-:W-:Y:S01]  /*9840*/  IMAD R9, R7, 0x8, R2 ;  /* 0x0000000807097824 */ /* 0x000fe200078e0202 */
[----:B------:R-:W-:Y:S01]  /*9850*/  SHF.L.U32 R4, R6, 0x1f, RZ ;  /* 0x0000001f06047819 */ /* 0x000fe200000006ff */
[----:B-1----:R-:W-:Y:S06]  /*9860*/  @!P0 BRA `(.L_x_250) ;  /* 0x0000000c00588947 */ /* 0x002fec0003800000 */
.L_x_279:
[----:B------:R-:W1:Y:S01]  /*9870*/  SYNCS.PHASECHK.TRANS64.TRYWAIT P0, [R9+URZ], R4 ;  /* 0x00000004090075a7 */ /* 0x000e62000800017f */
[----:B------:R-:W-:-:S05]  /*9880*/  VIADD R0, R7, 0x1 ;  /* 0x0000000107007836 */ /* 0x000fca0000000000 */
[----:B------:R-:W-:-:S04]  /*9890*/  ISETP.NE.AND P1, PT, R0, 0x16, PT ;  /* 0x000000160000780c */ /* 0x000fc80003f25270 */
[----:B------:R-:W-:Y:S02]  /*98a0*/  SEL R3, RZ, 0x1, P1 ;  /* 0x00000001ff037807 */ /* 0x000fe40000800000 */
[----:B------:R-:W-:Y:S02]  /*98b0*/  SEL R7, R0, RZ, P1 ;  /* 0x000000ff00077207 */ /* 0x000fe40000800000 */
[----:B------:R-:W-:-:S03]  /*98c0*/  LOP3.LUT R6, R6, R3, RZ, 0x3c, !PT ;  /* 0x0000000306067212 */ /* 0x000fc600078e3cff */
[----:B0-----:R-:W-:Y:S01]  /*98d0*/  IMAD R8, R7, 0x8, R2 ;  /* 0x0000000807087824 */ /* 0x001fe200078e0202 */
[----:B------:R-:W-:Y:S01]  /*98e0*/  SHF.L.U32 R5, R6, 0x1f, RZ ;  /* 0x0000001f06057819 */ /* 0x000fe200000006ff */
[----:B-1----:R-:W-:Y:S06]  /*98f0*/  @!P0 BRA `(.L_x_251) ;  /* 0x0000000c00488947 */ /* 0x002fec0003800000 */
.L_x_280:
        /* <DEDUP_REMOVED lines=9> */
.L_x_281:
        /* <DEDUP_REMOVED lines=9> */
.L_x_282:
        /* <DEDUP_REMOVED lines=9> */
.L_x_283:
        /* <DEDUP_REMOVED lines=9> */
.L_x_284:
        /* <DEDUP_REMOVED lines=9> */
.L_x_285:
        /* <DEDUP_REMOVED lines=9> */
.L_x_286:
        /* <DEDUP_REMOVED lines=9> */
.L_x_287:
        /* <DEDUP_REMOVED lines=9> */
.L_x_288:
        /* <DEDUP_REMOVED lines=9> */
.L_x_289:
        /* <DEDUP_REMOVED lines=9> */
.L_x_290:
        /* <DEDUP_REMOVED lines=9> */
.L_x_291:
        /* <DEDUP_REMOVED lines=9> */
.L_x_292:
        /* <DEDUP_REMOVED lines=9> */
.L_x_293:
        /* <DEDUP_REMOVED lines=9> */
.L_x_294:
        /* <DEDUP_REMOVED lines=9> */
.L_x_295:
        /* <DEDUP_REMOVED lines=9> */
.L_x_296:
[----:B------:R-:W1:Y:S01]  /*a200*/  SYNCS.PHASECHK.TRANS64.TRYWAIT P0, [R8+URZ], R5 ;  /* 0x00000005080075a7 */ /* 0x000e62000800017f */
[----:B------:R-:W-:-:S05]  /*a210*/  VIADD R0, R7, 0x1 ;  /* 0x0000000107007836 */ /* 0x000fca0000000000 */
[----:B------:R-:W-:-:S04]  /*a220*/  ISETP.NE.AND P1, PT, R0, 0x16, PT ;  /* 0x000000160000780c */ /* 0x000fc80003f25270 */
[----:B------:R-:W-:Y:S02]  /*a230*/  SEL R3, RZ, 0x1, P1 ;  /* 0x00000001ff037807 */ /* 0x000fe40000800000 */
[----:B------:R-:W-:Y:S02]  /*a240*/  SEL R7, R0, RZ, P1 ;  /* 0x000000ff00077207 */ /* 0x000fe40000800000 */
[----:B0-----:R-:W-:-:S03]  /*a250*/  LOP3.LUT R9, R6, R3, RZ, 0x3c, !PT ;  /* 0x0000000306097212 */ /* 0x001fc600078e3cff */
[----:B------:R-:W-:Y:S01]  /*a260*/  IMAD R11, R7, 0x8, R2 ;  /* 0x00000008070b7824 */ /* 0x000fe200078e0202 */
[----:B------:R-:W-:Y:S01]  /*a270*/  SHF.L.U32 R6, R9, 0x1f, RZ ;  /* 0x0000001f09067819 */ /* 0x000fe200000006ff */
[----:B-1----:R-:W-:Y:S06]  /*a280*/  @!P0 BRA `(.L_x_268) ;  /* 0x0000000800388947 */ /* 0x002fec0003800000 */
.L_x_297:
[----:B------:R-:W1:Y:S01]  /*a290*/  SYNCS.PHASECHK.TRANS64.TRYWAIT P0, [R11+URZ], R6 ;  /* 0x000000060b0075a7 */ /* 0x000e62000800017f */
[----:B------:R-:W-:-:S05]  /*a2a0*/  VIADD R0, R7, 0x1 ;  /* 0x0000000107007836 */ /* 0x000fca0000000000 */
[----:B------:R-:W-:-:S04]  /*a2b0*/  ISETP.NE.AND P1, PT, R0, 0x16, PT ;  /* 0x000000160000780c */ /* 0x000fc80003f25270 */
[----:B------:R-:W-:Y:S02]  /*a2c0*/  SEL R4, RZ, 0x1, P1 ;  /* 0x00000001ff047807 */ /* 0x000fe40000800000 */
[----:B------:R-:W-:Y:S02]  /*a2d0*/  SEL R3, R0, RZ, P1 ;  /* 0x000000ff00037207 */ /* 0x000fe40000800000 */
[----:B------:R-:W-:Y:S01]  /*a2e0*/  LOP3.LUT R0, R9, R4, RZ, 0x3c, !PT ;  /* 0x0000000409007212 */ /* 0x000fe200078e3cff */
[----:B-1----:R-:W-:Y:S06]  /*a2f0*/  @!P0 BRA `(.L_x_269) ;  /* 0x0000000800308947 */ /* 0x002fec0003800000 */
.L_x_298:
[----:B------:R-:W-:Y:S01]  /*a300*/  IMAD R3, R3, 0x8, R2 ;  /* 0x0000000803037824 */ /* 0x000fe200078e0202 */
[----:B------:R-:W-:-:S07]  /*a310*/  SHF.L.U32 R0, R0, 0x1f, RZ ;  /* 0x0000001f00007819 */ /* 0x000fce00000006ff */
.L_x_270:
[----:B--2---:R2:W3:Y:S02]  /*a320*/  SYNCS.PHASECHK.TRANS64.TRYWAIT P0, [R3+URZ], R0 ;  /* 0x00000000030075a7 */ /* 0x0044e4000800017f */
[----:B---3--:R-:W-:Y:S05]  /*a330*/  @!P0 NANOSLEEP.SYNCS 0x989680 ;  /* 0x009896800000895d */ /* 0x008fea0003900000 */
[----:B------:R-:W3:Y:S02]  /*a340*/  @!P0 SYNCS.PHASECHK.TRANS64 P0, [R3+URZ], R0 ;  /* 0x00000000030085a7 */ /* 0x000ee4000800007f */
[----:B---3--:R-:W-:Y:S05]  /*a350*/  @!P0 BRA `(.L_x_270) ;  /* 0xfffffffc00f08947 */ /* 0x008fea000383ffff */
.L_x_247:
[----:B------:R-:W-:Y:S05]  /*a360*/  BSYNC B0 ;  /* 0x0000000000007941 */ /* 0x000fea0003800000 */
.L_x_246:
[----:B------:R-:W-:Y:S05]  /*a370*/  EXIT ;  /* 0x000000000000794d */ /* 0x000fea0003800000 */
.L_x_22:
[----:B---3--:R3:W4:Y:S02]  /*a380*/  SYNCS.PHASECHK.TRANS64.TRYWAIT P1, [R3+URZ], R0 ;  /* 0x00000000030075a7 */ /* 0x008724000802017f */
[----:B----4-:R-:W-:Y:S05]  /*a390*/  @!P1 NANOSLEEP.SYNCS 0x989680 ;  /* 0x009896800000995d */ /* 0x010fea0003900000 */
[----:B------:R-:W4:Y:S02]  /*a3a0*/  @!P1 SYNCS.PHASECHK.TRANS64 P1, [R3+URZ], R0 ;  /* 0x00000000030095a7 */ /* 0x000f24000802007f */
[----:B----4-:R-:W-:Y:S05]  /*a3b0*/  @!P1 BRA `(.L_x_22) ;  /* 0xfffffffc00f09947 */ /* 0x010fea000383ffff */
[----:B------:R-:W-:Y:S05]  /*a3c0*/  BRA `(.L_x_21) ;  /* 0xffffff7000dc7947 */ /* 0x000fea000383ffff */
.L_x_27:
[----:B-1----:R-:W-:-:S04]  /*a3d0*/  IMAD.U32 R5, RZ, RZ, UR4 ;  /* 0x00000004ff057e24 */ /* 0x002fc8000f8e00ff */
[----:B------:R1:W2:Y:S03]  /*a3e0*/  SYNCS.PHASECHK.TRANS64.TRYWAIT P1, [R5+URZ], R4 ;  /* 0x00000004050075a7 */ /* 0x0002a6000802017f */
[----:B--2---:R-:W-:Y:S05]  /*a3f0*/  @!P1 NANOSLEEP.SYNCS 0x989680 ;  /* 0x009896800000995d */ /* 0x004fea0003900000 */
[----:B------:R-:W2:Y:S02]  /*a400*/  @!P1 SYNCS.PHASECHK.TRANS64 P1, [R5+URZ], R4 ;  /* 0x00000004050095a7 */ /* 0x000ea4000802007f */
[----:B--2---:R-:W-:Y:S05]  /*a410*/  @!P1 BRA `(.L_x_27) ;  /* 0xfffffffc00ec9947 */ /* 0x004fea000383ffff */
[----:B------:R-:W-:Y:S05]  /*a420*/  BRA `(.L_x_26) ;  /* 0xffffff7400607947 */ /* 0x000fea000383ffff */
.L_x_234:
[----:B------:R-:W-:Y:S01]  /*a430*/  BSSY B1, `(.L_x_271) ;  /* 0x0000006000017945 */ /* 0x000fe20003800000 */
[----:B------:R-:W-:-:S07]  /*a440*/  IMAD.MOV.U32 R15, RZ, RZ, -0x1 ;  /* 0xffffffffff0f7424 */ /* 0x000fce00078e00ff */
[----:B------:R-:W-:Y:S05]  /*a450*/  WARPSYNC.COLLECTIVE R15, `(.L_x_272) ;  /* 0x000000000f0c7348 */ /* 0x000fea0003c00000 */
[----:B------:R-:W-:Y:S02]  /*a460*/  ELECT P6, UR62, PT ;  /* 0x00000000003e782f */ /* 0x000fe400038c0000 */
[----:B------:R-:W-:Y:S01]  /*a470*/  MOV R14, UR62 ;  /* 0x0000003e000e7c02 */ /* 0x000fe20008000f00 */
[----:B------:R-:W-:Y:S10]  /*a480*/  ENDCOLLECTIVE ;  /* 0x000000000000791b */ /* 0x000ff40003800000 */
.L_x_272:
[----:B------:R-:W-:Y:S05]  /*a490*/  BSYNC B1 ;  /* 0x0000000000017941 */ /* 0x000fea0003800000 */
.L_x_271:
[----:B------:R-:W-:Y:S05]  /*a4a0*/  BRA `(.L_x_273) ;  /* 0xffffffe400b07947 */ /* 0x000fea000383ffff */
.L_x_237:
[----:B0-----:R0:W1:Y:S02]  /*a4b0*/  SYNCS.PHASECHK.TRANS64.TRYWAIT P0, [R20+URZ+0xb0], R7 ;  /* 0x0000b007140075a7 */ /* 0x001064000800017f */
[----:B-1----:R-:W-:Y:S05]  /*a4c0*/  @!P0 NANOSLEEP.SYNCS 0x989680 ;  /* 0x009896800000895d */ /* 0x002fea0003900000 */
[----:B------:R-:W1:Y:S02]  /*a4d0*/  @!P0 SYNCS.PHASECHK.TRANS64 P0, [R20+URZ+0xb0], R7 ;  /* 0x0000b007140085a7 */ /* 0x000e64000800007f */
[----:B-1----:R-:W-:Y:S05]  /*a4e0*/  @!P0 BRA `(.L_x_237) ;  /* 0xfffffffc00f08947 */ /* 0x002fea000383ffff */
[----:B------:R-:W-:Y:S05]  /*a4f0*/  BRA `(.L_x_274) ;  /* 0xffffffe400ec7947 */ /* 0x000fea000383ffff */
.L_x_245:
[----:B------:R-:W-:Y:S01]  /*a500*/  BSSY B0, `(.L_x_275) ;  /* 0x0000006000007945 */ /* 0x000fe20003800000 */
[----:B------:R-:W-:-:S07]  /*a510*/  IMAD.MOV.U32 R15, RZ, RZ, -0x1 ;  /* 0xffffffffff0f7424 */ /* 0x000fce00078e00ff */
[----:B------:R-:W-:Y:S05]  /*a520*/  WARPSYNC.COLLECTIVE R15, `(.L_x_276) ;  /* 0x000000000f0c7348 */ /* 0x000fea0003c00000 */
[----:B------:R-:W-:Y:S02]  /*a530*/  ELECT P6, UR62, PT ;  /* 0x00000000003e782f */ /* 0x000fe400038c0000 */
[----:B------:R-:W-:Y:S01]  /*a540*/  MOV R14, UR62 ;  /* 0x0000003e000e7c02 */ /* 0x000fe20008000f00 */
[----:B------:R-:W-:Y:S10]  /*a550*/  ENDCOLLECTIVE ;  /* 0x000000000000791b */ /* 0x000ff40003800000 */
.L_x_276:
[----:B------:R-:W-:Y:S05]  /*a560*/  BSYNC B0 ;  /* 0x0000000000007941 */ /* 0x000fea0003800000 */
.L_x_275:
[----:B------:R-:W-:Y:S05]  /*a570*/  BRA `(.L_x_277) ;  /* 0xfffffff000447947 */ /* 0x000fea000383ffff */
.L_x_249:
[----:B0-----:R0:W1:Y:S02]  /*a580*/  SYNCS.PHASECHK.TRANS64.TRYWAIT P0, [R7+URZ], R4 ;  /* 0x00000004070075a7 */ /* 0x001064000800017f */
[----:B-1----:R-:W-:Y:S05]  /*a590*/  @!P0 NANOSLEEP.SYNCS 0x989680 ;  /* 0x009896800000895d */ /* 0x002fea0003900000 */
[----:B------:R-:W1:Y:S02]  /*a5a0*/  @!P0 SYNCS.PHASECHK.TRANS64 P0, [R7+URZ], R4 ;  /* 0x00000004070085a7 */ /* 0x000e64000800007f */
[----:B-1----:R-:W-:Y:S05]  /*a5b0*/  @!P0 BRA `(.L_x_249) ;  /* 0xfffffffc00f08947 */ /* 0x002fea000383ffff */
[----:B------:R-:W-:Y:S05]  /*a5c0*/  BRA `(.L_x_278) ;  /* 0xfffffff000847947 */ /* 0x000fea000383ffff */
.L_x_250:
[----:B0-----:R0:W1:Y:S02]  /*a5d0*/  SYNCS.PHASECHK.TRANS64.TRYWAIT P0, [R8+URZ], R5 ;  /* 0x00000005080075a7 */ /* 0x001064000800017f */
[----:B-1----:R-:W-:Y:S05]  /*a5e0*/  @!P0 NANOSLEEP.SYNCS 0x989680 ;  /* 0x009896800000895d */ /* 0x002fea0003900000 */
[----:B------:R-:W1:Y:S02]  /*a5f0*/  @!P0 SYNCS.PHASECHK.TRANS64 P0, [R8+URZ], R5 ;  /* 0x00000005080085a7 */ /* 0x000e64000800007f */
[----:B-1----:R-:W-:Y:S05]  /*a600*/  @!P0 BRA `(.L_x_250) ;  /* 0xfffffffc00f08947 */ /* 0x002fea000383ffff */
[----:B------:R-:W-:Y:S05]  /*a610*/  BRA `(.L_x_279) ;  /* 0xfffffff000947947 */ /* 0x000fea000383ffff */
.L_x_251:
[----:B0-----:R0:W1:Y:S02]  /*a620*/  SYNCS.PHASECHK.TRANS64.TRYWAIT P0, [R9+URZ], R4 ;  /* 0x00000004090075a7 */ /* 0x001064000800017f */
[----:B-1----:R-:W-:Y:S05]  /*a630*/  @!P0 NANOSLEEP.SYNCS 0x989680 ;  /* 0x009896800000895d */ /* 0x002fea0003900000 */
[----:B------:R-:W1:Y:S02]  /*a640*/  @!P0 SYNCS.PHASECHK.TRANS64 P0, [R9+URZ], R4 ;  /* 0x00000004090085a7 */ /* 0x000e64000800007f */
[----:B-1----:R-:W-:Y:S05]  /*a650*/  @!P0 BRA `(.L_x_251) ;  /* 0xfffffffc00f08947 */ /* 0x002fea000383ffff */
[----:B------:R-:W-:Y:S05]  /*a660*/  BRA `(.L_x_280) ;  /* 0xfffffff000a47947 */ /* 0x000fea000383ffff */
.L_x_252:
[----:B0-----:R0:W1:Y:S02]  /*a670*/  SYNCS.PHASECHK.TRANS64.TRYWAIT P0, [R8+URZ], R5 ;  /* 0x00000005080075a7 */ /* 0x001064000800017f */
[----:B-1----:R-:W-:Y:S05]  /*a680*/  @!P0 NANOSLEEP.SYNCS 0x989680 ;  /* 0x009896800000895d */ /* 0x002fea0003900000 */
[----:B------:R-:W1:Y:S02]  /*a690*/  @!P0 SYNCS.PHASECHK.TRANS64 P0, [R8+URZ], R5 ;  /* 0x00000005080085a7 */ /* 0x000e64000800007f */
[----:B-1----:R-:W-:Y:S05]  /*a6a0*/  @!P0 BRA `(.L_x_252) ;  /* 0xfffffffc00f08947 */ /* 0x002fea000383ffff */
[----:B------:R-:W-:Y:S05]  /*a6b0*/  BRA `(.L_x_281) ;  /* 0xfffffff000b47947 */ /* 0x000fea000383ffff */
.L_x_253:
[----:B0-----:R0:W1:Y:S02]  /*a6c0*/  SYNCS.PHASECHK.TRANS64.TRYWAIT P0, [R9+URZ], R4 ;  /* 0x00000004090075a7 */ /* 0x001064000800017f */
[----:B-1----:R-:W-:Y:S05]  /*a6d0*/  @!P0 NANOSLEEP.SYNCS 0x989680 ;  /* 0x009896800000895d */ /* 0x002fea0003900000 */
[----:B------:R-:W1:Y:S02]  /*a6e0*/  @!P0 SYNCS.PHASECHK.TRANS64 P0, [R9+URZ], R4 ;  /* 0x00000004090085a7 */ /* 0x000e64000800007f */
[----:B-1----:R-:W-:Y:S05]  /*a6f0*/  @!P0 BRA `(.L_x_253) ;  /* 0xfffffffc00f08947 */ /* 0x002fea000383ffff */
[----:B------:R-:W-:Y:S05]  /*a700*/  BRA `(.L_x_282) ;  /* 0xfffffff000c47947 */ /* 0x000fea000383ffff */
.L_x_254:
[----:B0-----:R0:W1:Y:S02]  /*a710*/  SYNCS.PHASECHK.TRANS64.TRYWAIT P0, [R8+URZ], R5 ;  /* 0x00000005080075a7 */ /* 0x001064000800017f */
[----:B-1----:R-:W-:Y:S05]  /*a720*/  @!P0 NANOSLEEP.SYNCS 0x989680 ;  /* 0x009896800000895d */ /* 0x002fea0003900000 */
[----:B------:R-:W1:Y:S02]  /*a730*/  @!P0 SYNCS.PHASECHK.TRANS64 P0, [R8+URZ], R5 ;  /* 0x00000005080085a7 */ /* 0x000e64000800007f */
[----:B-1----:R-:W-:Y:S05]  /*a740*/  @!P0 BRA `(.L_x_254) ;  /* 0xfffffffc00f08947 */ /* 0x002fea000383ffff */
[----:B------:R-:W-:Y:S05]  /*a750*/  BRA `(.L_x_283) ;  /* 0xfffffff000d47947 */ /* 0x000fea000383ffff */
.L_x_255:
[----:B0-----:R0:W1:Y:S02]  /*a760*/  SYNCS.PHASECHK.TRANS64.TRYWAIT P0, [R9+URZ], R4 ;  /* 0x00000004090075a7 */ /* 0x001064000800017f */
[----:B-1----:R-:W-:Y:S05]  /*a770*/  @!P0 NANOSLEEP.SYNCS 0x989680 ;  /* 0x009896800000895d */ /* 0x002fea0003900000 */
[----:B------:R-:W1:Y:S02]  /*a780*/  @!P0 SYNCS.PHASECHK.TRANS64 P0, [R9+URZ], R4 ;  /* 0x00000004090085a7 */ /* 0x000e64000800007f */
[----:B-1----:R-:W-:Y:S05]  /*a790*/  @!P0 BRA `(.L_x_255) ;  /* 0xfffffffc00f08947 */ /* 0x002fea000383ffff */
[----:B------:R-:W-:Y:S05]  /*a7a0*/  BRA `(.L_x_284) ;  /* 0xfffffff000e47947 */ /* 0x000fea000383ffff */
.L_x_256:
[----:B0-----:R0:W1:Y:S02]  /*a7b0*/  SYNCS.PHASECHK.TRANS64.TRYWAIT P0, [R8+URZ], R5 ;  /* 0x00000005080075a7 */ /* 0x001064000800017f */
[----:B-1----:R-:W-:Y:S05]  /*a7c0*/  @!P0 NANOSLEEP.SYNCS 0x989680 ;  /* 0x009896800000895d */ /* 0x002fea0003900000 */
[----:B------:R-:W1:Y:S02]  /*a7d0*/  @!P0 SYNCS.PHASECHK.TRANS64 P0, [R8+URZ], R5 ;  /* 0x00000005080085a7 */ /* 0x000e64000800007f */
[----:B-1----:R-:W-:Y:S05]  /*a7e0*/  @!P0 BRA `(.L_x_256) ;  /* 0xfffffffc00f08947 */ /* 0x002fea000383ffff */
[----:B------:R-:W-:Y:S05]  /*a7f0*/  BRA `(.L_x_285) ;  /* 0xfffffff000f47947 */ /* 0x000fea000383ffff */
.L_x_257:
[----:B0-----:R0:W1:Y:S02]  /*a800*/  SYNCS.PHASECHK.TRANS64.TRYWAIT P0, [R9+URZ], R4 ;  /* 0x00000004090075a7 */ /* 0x001064000800017f */
[----:B-1----:R-:W-:Y:S05]  /*a810*/  @!P0 NANOSLEEP.SYNCS 0x989680 ;  /* 0x009896800000895d */ /* 0x002fea0003900000 */
[----:B------:R-:W1:Y:S02]  /*a820*/  @!P0 SYNCS.PHASECHK.TRANS64 P0, [R9+URZ], R4 ;  /* 0x00000004090085a7 */ /* 0x000e64000800007f */
[----:B-1----:R-:W-:Y:S05]  /*a830*/  @!P0 BRA `(.L_x_257) ;  /* 0xfffffffc00f08947 */ /* 0x002fea000383ffff */
[----:B------:R-:W-:Y:S05]  /*a840*/  BRA `(.L_x_286) ;  /* 0xfffffff400047947 */ /* 0x000fea000383ffff */
.L_x_258:
[----:B0-----:R0:W1:Y:S02]  /*a850*/  SYNCS.PHASECHK.TRANS64.TRYWAIT P0, [R8+URZ], R5 ;  /* 0x00000005080075a7 */ /* 0x001064000800017f */
[----:B-1----:R-:W-:Y:S05]  /*a860*/  @!P0 NANOSLEEP.SYNCS 0x989680 ;  /* 0x009896800000895d */ /* 0x002fea0003900000 */
[----:B------:R-:W1:Y:S02]  /*a870*/  @!P0 SYNCS.PHASECHK.TRANS64 P0, [R8+URZ], R5 ;  /* 0x00000005080085a7 */ /* 0x000e64000800007f */
[----:B-1----:R-:W-:Y:S05]  /*a880*/  @!P0 BRA `(.L_x_258) ;  /* 0xfffffffc00f08947 */ /* 0x002fea000383ffff */
[----:B------:R-:W-:Y:S05]  /*a890*/  BRA `(.L_x_287) ;  /* 0xfffffff400147947 */ /* 0x000fea000383ffff */
.L_x_259:
[----:B0-----:R0:W1:Y:S02]  /*a8a0*/  SYNCS.PHASECHK.TRANS64.TRYWAIT P0, [R9+URZ], R4 ;  /* 0x00000004090075a7 */ /* 0x001064000800017f */
[----:B-1----:R-:W-:Y:S05]  /*a8b0*/  @!P0 NANOSLEEP.SYNCS 0x989680 ;  /* 0x009896800000895d */ /* 0x002fea0003900000 */
[----:B------:R-:W1:Y:S02]  /*a8c0*/  @!P0 SYNCS.PHASECHK.TRANS64 P0, [R9+URZ], R4 ;  /* 0x00000004090085a7 */ /* 0x000e64000800007f */
[----:B-1----:R-:W-:Y:S05]  /*a8d0*/  @!P0 BRA `(.L_x_259) ;  /* 0xfffffffc00f08947 */ /* 0x002fea000383ffff */
[----:B------:R-:W-:Y:S05]  /*a8e0*/  BRA `(.L_x_288) ;  /* 0xfffffff400247947 */ /* 0x000fea000383ffff */
.L_x_260:
[----:B0-----:R0:W1:Y:S02]  /*a8f0*/  SYNCS.PHASECHK.TRANS64.TRYWAIT P0, [R8+URZ], R5 ;  /* 0x00000005080075a7 */ /* 0x001064000800017f */
[----:B-1----:R-:W-:Y:S05]  /*a900*/  @!P0 NANOSLEEP.SYNCS 0x989680 ;  /* 0x009896800000895d */ /* 0x002fea0003900000 */
[----:B------:R-:W1:Y:S02]  /*a910*/  @!P0 SYNCS.PHASECHK.TRANS64 P0, [R8+URZ], R5 ;  /* 0x00000005080085a7 */ /* 0x000e64000800007f */
[----:B-1----:R-:W-:Y:S05]  /*a920*/  @!P0 BRA `(.L_x_260) ;  /* 0xfffffffc00f08947 */ /* 0x002fea000383ffff */
[----:B------:R-:W-:Y:S05]  /*a930*/  BRA `(.L_x_289) ;  /* 0xfffffff400347947 */ /* 0x000fea000383ffff */
.L_x_261:
[----:B0-----:R0:W1:Y:S02]  /*a940*/  SYNCS.PHASECHK.TRANS64.TRYWAIT P0, [R9+URZ], R4 ;  /* 0x00000004090075a7 */ /* 0x001064000800017f */
[----:B-1----:R-:W-:Y:S05]  /*a950*/  @!P0 NANOSLEEP.SYNCS 0x989680 ;  /* 0x009896800000895d */ /* 0x002fea0003900000 */
[----:B------:R-:W1:Y:S02]  /*a960*/  @!P0 SYNCS.PHASECHK.TRANS64 P0, [R9+URZ], R4 ;  /* 0x00000004090085a7 */ /* 0x000e64000800007f */
[----:B-1----:R-:W-:Y:S05]  /*a970*/  @!P0 BRA `(.L_x_261) ;  /* 0xfffffffc00f08947 */ /* 0x002fea000383ffff */
[----:B------:R-:W-:Y:S05]  /*a980*/  BRA `(.L_x_290) ;  /* 0xfffffff400447947 */ /* 0x000fea000383ffff */
.L_x_262:
[----:B0-----:R0:W1:Y:S02]  /*a990*/  SYNCS.PHASECHK.TRANS64.TRYWAIT P0, [R8+URZ], R5 ;  /* 0x00000005080075a7 */ /* 0x001064000800017f */
[----:B-1----:R-:W-:Y:S05]  /*a9a0*/  @!P0 NANOSLEEP.SYNCS 0x989680 ;  /* 0x009896800000895d */ /* 0x002fea0003900000 */
[----:B------:R-:W1:Y:S02]  /*a9b0*/  @!P0 SYNCS.PHASECHK.TRANS64 P0, [R8+URZ], R5 ;  /* 0x00000005080085a7 */ /* 0x000e64000800007f */
[----:B-1----:R-:W-:Y:S05]  /*a9c0*/  @!P0 BRA `(.L_x_262) ;  /* 0xfffffffc00f08947 */ /* 0x002fea000383ffff */
[----:B------:R-:W-:Y:S05]  /*a9d0*/  BRA `(.L_x_291) ;  /* 0xfffffff400547947 */ /* 0x000fea000383ffff */
.L_x_263:
[----:B0-----:R0:W1:Y:S02]  /*a9e0*/  SYNCS.PHASECHK.TRANS64.TRYWAIT P0, [R9+URZ], R4 ;  /* 0x00000004090075a7 */ /* 0x001064000800017f */
[----:B-1----:R-:W-:Y:S05]  /*a9f0*/  @!P0 NANOSLEEP.SYNCS 0x989680 ;  /* 0x009896800000895d */ /* 0x002fea0003900000 */
[----:B------:R-:W1:Y:S02]  /*aa00*/  @!P0 SYNCS.PHASECHK.TRANS64 P0, [R9+URZ], R4 ;  /* 0x00000004090085a7 */ /* 0x000e64000800007f */
[----:B-1----:R-:W-:Y:S05]  /*aa10*/  @!P0 BRA `(.L_x_263) ;  /* 0xfffffffc00f08947 */ /* 0x002fea000383ffff */
[----:B------:R-:W-:Y:S05]  /*aa20*/  BRA `(.L_x_292) ;  /* 0xfffffff400647947 */ /* 0x000fea000383ffff */
.L_x_264:
[----:B0-----:R0:W1:Y:S02]  /*aa30*/  SYNCS.PHASECHK.TRANS64.TRYWAIT P0, [R8+URZ], R5 ;  /* 0x00000005080075a7 */ /* 0x001064000800017f */
[----:B-1----:R-:W-:Y:S05]  /*aa40*/  @!P0 NANOSLEEP.SYNCS 0x989680 ;  /* 0x009896800000895d */ /* 0x002fea0003900000 */
[----:B------:R-:W1:Y:S02]  /*aa50*/  @!P0 SYNCS.PHASECHK.TRANS64 P0, [R8+URZ], R5 ;  /* 0x00000005080085a7 */ /* 0x000e64000800007f */
[----:B-1----:R-:W-:Y:S05]  /*aa60*/  @!P0 BRA `(.L_x_264) ;  /* 0xfffffffc00f08947 */ /* 0x002fea000383ffff */
[----:B------:R-:W-:Y:S05]  /*aa70*/  BRA `(.L_x_293) ;  /* 0xfffffff400747947 */ /* 0x000fea000383ffff */
.L_x_265:
[----:B0-----:R0:W1:Y:S02]  /*aa80*/  SYNCS.PHASECHK.TRANS64.TRYWAIT P0, [R9+URZ], R4 ;  /* 0x00000004090075a7 */ /* 0x001064000800017f */
[----:B-1----:R-:W-:Y:S05]  /*aa90*/  @!P0 NANOSLEEP.SYNCS 0x989680 ;  /* 0x009896800000895d */ /* 0x002fea0003900000 */
[----:B------:R-:W1:Y:S02]  /*aaa0*/  @!P0 SYNCS.PHASECHK.TRANS64 P0, [R9+URZ], R4 ;  /* 0x00000004090085a7 */ /* 0x000e64000800007f */
[----:B-1----:R-:W-:Y:S05]  /*aab0*/  @!P0 BRA `(.L_x_265) ;  /* 0xfffffffc00f08947 */ /* 0x002fea000383ffff */
[----:B------:R-:W-:Y:S05]  /*aac0*/  BRA `(.L_x_294) ;  /* 0xfffffff400847947 */ /* 0x000fea000383ffff */
.L_x_266:
[----:B0-----:R0:W1:Y:S02]  /*aad0*/  SYNCS.PHASECHK.TRANS64.TRYWAIT P0, [R8+URZ], R5 ;  /* 0x00000005080075a7 */ /* 0x001064000800017f */
[----:B-1----:R-:W-:Y:S05]  /*aae0*/  @!P0 NANOSLEEP.SYNCS 0x989680 ;  /* 0x009896800000895d */ /* 0x002fea0003900000 */
[----:B------:R-:W1:Y:S02]  /*aaf0*/  @!P0 SYNCS.PHASECHK.TRANS64 P0, [R8+URZ], R5 ;  /* 0x00000005080085a7 */ /* 0x000e64000800007f */
[----:B-1----:R-:W-:Y:S05]  /*ab00*/  @!P0 BRA `(.L_x_266) ;  /* 0xfffffffc00f08947 */ /* 0x002fea000383ffff */
[----:B------:R-:W-:Y:S05]  /*ab10*/  BRA `(.L_x_295) ;  /* 0xfffffff400947947 */ /* 0x000fea000383ffff */
.L_x_267:
[----:B0-----:R0:W1:Y:S02]  /*ab20*/  SYNCS.PHASECHK.TRANS64.TRYWAIT P0, [R9+URZ], R4 ;  /* 0x00000004090075a7 */ /* 0x001064000800017f */
[----:B-1----:R-:W-:Y:S05]  /*ab30*/  @!P0 NANOSLEEP.SYNCS 0x989680 ;  /* 0x009896800000895d */ /* 0x002fea0003900000 */
[----:B------:R-:W1:Y:S02]  /*ab40*/  @!P0 SYNCS.PHASECHK.TRANS64 P0, [R9+URZ], R4 ;  /* 0x00000004090085a7 */ /* 0x000e64000800007f */
[----:B-1----:R-:W-:Y:S05]  /*ab50*/  @!P0 BRA `(.L_x_267) ;  /* 0xfffffffc00f08947 */ /* 0x002fea000383ffff */
[----:B------:R-:W-:Y:S05]  /*ab60*/  BRA `(.L_x_296) ;  /* 0xfffffff400a47947 */ /* 0x000fea000383ffff */
.L_x_268:
[----:B0-----:R0:W1:Y:S02]  /*ab70*/  SYNCS.PHASECHK.TRANS64.TRYWAIT P0, [R8+URZ], R5 ;  /* 0x00000005080075a7 */ /* 0x001064000800017f */
[----:B-1----:R-:W-:Y:S05]  /*ab80*/  @!P0 NANOSLEEP.SYNCS 0x989680 ;  /* 0x009896800000895d */ /* 0x002fea0003900000 */
[----:B------:R-:W1:Y:S02]  /*ab90*/  @!P0 SYNCS.PHASECHK.TRANS64 P0, [R8+URZ], R5 ;  /* 0x00000005080085a7 */ /* 0x000e64000800007f */
[----:B-1----:R-:W-:Y:S05]  /*aba0*/  @!P0 BRA `(.L_x_268) ;  /* 0xfffffffc00f08947 */ /* 0x002fea000383ffff */
[----:B------:R-:W-:Y:S05]  /*abb0*/  BRA `(.L_x_297) ;  /* 0xfffffff400b47947 */ /* 0x000fea000383ffff */
.L_x_269:
[----:B-1----:R1:W2:Y:S02]  /*abc0*/  SYNCS.PHASECHK.TRANS64.TRYWAIT P0, [R11+URZ], R6 ;  /* 0x000000060b0075a7 */ /* 0x0022a4000800017f */
[----:B--2---:R-:W-:Y:S05]  /*abd0*/  @!P0 NANOSLEEP.SYNCS 0x989680 ;  /* 0x009896800000895d */ /* 0x004fea0003900000 */
[----:B------:R-:W2:Y:S02]  /*abe0*/  @!P0 SYNCS.PHASECHK.TRANS64 P0, [R11+URZ], R6 ;  /* 0x000000060b0085a7 */ /* 0x000ea4000800007f */
[----:B--2---:R-:W-:Y:S05]  /*abf0*/  @!P0 BRA `(.L_x_269) ;  /* 0xfffffffc00f08947 */ /* 0x004fea000383ffff */
[----:B------:R-:W-:Y:S05]  /*ac00*/  BRA `(.L_x_298) ;  /* 0xfffffff400bc7947 */ /* 0x000fea000383ffff */
.L_x_299:
[----:B------:R-:W-:-:S00]  /*ac10*/  BRA `(.L_x_299) ;  /* 0xfffffffc00fc7947 */ /* 0x000fc0000383ffff */
[----:B------:R-:W-:-:S00]  /*ac20*/  NOP ;  /* 0x0000000000007918 */ /* 0x000fc00000000000 */
        /* <DEDUP_REMOVED lines=13> */
.L_x_300:


//--------------------- .nv.global.init           --------------------------
	.section	.nv.global.init,"aw",@progbits
.nv.global.init:
	.type		$str$22,@object
	.size		$str$22,($str$23 - $str$22)
$str$22:
        /*0000*/ 	.byte	0x6b, 0x5f, 0x74, 0x69, 0x6c, 0x65, 0x5f, 0x63, 0x6f, 0x75, 0x6e, 0x74, 0x20, 0x3e, 0x3d, 0x20
        /*0010*/ 	.byte	0x31, 0x00
	.type		$str$23,@object
	.size		$str$23,(__unnamed_1 - $str$23)
$str$23:
        /*0012*/ 	.byte	0x2f, 0x74, 0x6d, 0x70, 0x2f, 0x63, 0x75, 0x74, 0x6c, 0x61, 0x73, 0x73, 0x5f, 0x73, 0x77, 0x65
        /*0022*/ 	.byte	0x65, 0x70, 0x5f, 0x73, 0x72, 0x63, 0x2f, 0x69, 0x6e, 0x63, 0x6c, 0x75, 0x64, 0x65, 0x2f, 0x63
        /*0032*/ 	.byte	0x75, 0x74, 0x6c, 0x61, 0x73, 0x73, 0x2f, 0x67, 0x65, 0x6d, 0x6d, 0x2f, 0x63, 0x6f, 0x6c, 0x6c
        /*0042*/ 	.byte	0x65, 0x63, 0x74, 0x69, 0x76, 0x65, 0x2f, 0x73, 0x6d, 0x39, 0x30, 0x5f, 0x6d, 0x6d, 0x61, 0x5f
        /*0052*/ 	.byte	0x74, 0x6d, 0x61, 0x5f, 0x67, 0x6d, 0x6d, 0x61, 0x5f, 0x73, 0x73, 0x5f, 0x77, 0x61, 0x72, 0x70
        /*0062*/ 	.byte	0x73, 0x70, 0x65, 0x63, 0x69, 0x61, 0x6c, 0x69, 0x7a, 0x65, 0x64, 0x2e, 0x68, 0x70, 0x70, 0x00
	.type		__unnamed_1,@object
	.size		__unnamed_1,(.L_0 - __unnamed_1)
__unnamed_1:
        /*0072*/ 	.byte	0x76, 0x6f, 0x69, 0x64, 0x20, 0x63, 0x75, 0x74, 0x6c, 0x61, 0x73, 0x73, 0x3a, 0x3a, 0x67, 0x65
        /* <DEDUP_REMOVED lines=181> */
.L_0:


//--------------------- .nv.shared._ZN7cutlass13device_kernelINS_4gemm6kernel13GemmUniversalIN4cute5tupleIJiiiiEEENS1_10collective13CollectiveMmaINS1_34MainloopSm90TmaGmmaWarpSpecializedILi22ENS5_IJNS4_1CILi2EEENSA_ILi1EEESC_EEENS1_35KernelTmaWarpSpecializedCooperativeEEENS5_IJNSA_ILi128EEENSA_ILi192EEENSA_ILi16EEEEEENS_10bfloat16_tENS5_IJlSC_lEEESK_SL_NS4_8TiledMMAINS4_8MMA_AtomIJNS4_4SM904GMMA28MMA_64x192x16_F32BF16BF16_SSILNSP_5MajorE0ELSR_0ELNSP_7ScaleInE1ELSS_1EEEEEENS4_6LayoutISD_NS5_IJSC_NSA_ILi0EEESW_EEEEENS5_IJNS4_10UnderscoreESZ_SZ_EEEEENS4_13SM90_TMA_LOADENS4_14ComposedLayoutINS4_7SwizzleILi1ELi4ELi3EEENS4_18smem_ptr_flag_bitsILi16EEENSV_INS5_IJNSA_ILi8EEESI_EEENS5_IJSI_SC_EEEEEEEvNS4_8identityENS4_23SM90_TMA_LOAD_MULTICASTES1C_vS1D_EENS_8epilogue10collective6detail29Sm90TmaWarpSpecializedAdapterINS1H_15DefaultEpilogueISK_SL_SL_NS1G_6thread17LinearCombinationISK_Li1EffLNS1L_9ScaleType4KindE0ELNS_15FloatRoundStyleE2ESK_EENS1_15EpilogueDefaultEEEEEvvEEEEvNT_6ParamsE --------------------------
	.section	.nv.shared._ZN7cutlass13device_kernelINS_4gemm6kernel13GemmUniversalIN4cute5tupleIJiiiiEEENS1_10collective13CollectiveMmaINS1_34MainloopSm90TmaGmmaWarpSpecializedILi22ENS5_IJNS4_1CILi2EEENSA_ILi1EEESC_EEENS1_35KernelTmaWarpSpecializedCooperativeEEENS5_IJNSA_ILi128EEENSA_ILi192EEENSA_ILi16EEEEEENS_10bfloat16_tENS5_IJlSC_lEEESK_SL_NS4_8TiledMMAINS4_8MMA_AtomIJNS4_4SM904GMMA28MMA_64x192x16_F32BF16BF16_SSILNSP_5MajorE0ELSR_0ELNSP_7ScaleInE1ELSS_1EEEEEENS4_6LayoutISD_NS5_IJSC_NSA_ILi0EEESW_EEEEENS5_IJNS4_10UnderscoreESZ_SZ_EEEEENS4_13SM90_TMA_LOADENS4_14ComposedLayoutINS4_7SwizzleILi1ELi4ELi3EEENS4_18smem_ptr_flag_bitsILi16EEENSV_INS5_IJNSA_ILi8EEESI_EEENS5_IJSI_SC_EEEEEEEvNS4_8identityENS4_23SM90_TMA_LOAD_MULTICASTES1C_vS1D_EENS_8epilogue10collective6detail29Sm90TmaWarpSpecializedAdapterINS1H_15DefaultEpilogueISK_SL_SL_NS1G_6thread17LinearCombinationISK_Li1EffLNS1L_9ScaleType4KindE0ELNS_15FloatRoundStyleE2ESK_EENS1_15EpilogueDefaultEEEEEvvEEEEvNT_6ParamsE,"aw",@nobits
	.sectionflags	@""
	.align	16
	.zero		1024


//--------------------- .nv.shared.reserved.0     --------------------------
	.section	.nv.shared.reserved.0,"aw",@nobits
	.weak		__nv_reservedSMEM_offset_0_alias
	.size		__nv_reservedSMEM_offset_0_alias, 0, 0
	.other		__nv_reservedSMEM_offset_0_alias,@"STO_CUDA_RESERVED_SHARED STV_DEFAULT"
__nv_reservedSMEM_offset_0_alias:
	.zero		0


//--------------------- .nv.global                --------------------------
	.section	.nv.global,"aw",@nobits
.nv.global:
	.type		_ZN39_INTERNAL_0135b251_4_k_cu_8514b3d6_80804cute1_E,@object
	.size		_ZN39_INTERNAL_0135b251_4_k_cu_8514b3d6_80804cute1_E,(_ZN39_INTERNAL_0135b251_4_k_cu_8514b3d6_80804cuda3std3__45__cpo6cbeginE - _ZN39_INTERNAL_0135b251_4_k_cu_8514b3d6_80804cute1_E)
_ZN39_INTERNAL_0135b251_4_k_cu_8514b3d6_80804cute1_E:
	.zero		1
	.type		_ZN39_INTERNAL_0135b251_4_k_cu_8514b3d6_80804cuda3std3__45__cpo6cbeginE,@object
	.size		_ZN39_INTERNAL_0135b251_4_k_cu_8514b3d6_80804cuda3std3__45__cpo6cbeginE,(_ZN39_INTERNAL_0135b251_4_k_cu_8514b3d6_80804cuda3std3__48in_placeE - _ZN39_INTERNAL_0135b251_4_k_cu_8514b3d6_80804cuda3std3__45__cpo6cbeginE)
_ZN39_INTERNAL_0135b251_4_k_cu_8514b3d6_80804cuda3std3__45__cpo6cbeginE:
	.zero		1
	.type		_ZN39_INTERNAL_0135b251_4_k_cu_8514b3d6_80804cuda3std3__48in_placeE,@object
	.size		_ZN39_INTERNAL_0135b251_4_k_cu_8514b3d6_80804cuda3std3__48in_placeE,(_ZN39_INTERNAL_0135b251_4_k_cu_8514b3d6_80804cuda3std6ranges3__45__cpo9iter_moveE - _ZN39_INTERNAL_0135b251_4_k_cu_8514b3d6_80804cuda3std3__48in_placeE)
_ZN39_INTERNAL_0135b251_4_k_cu_8514b3d6_80804cuda3std3__48in_placeE:
	.zero		1
	.type		_ZN39_INTERNAL_0135b251_4_k_cu_8514b3d6_80804cuda3std6ranges3__45__cpo9iter_moveE,@object
	.size		_ZN39_INTERNAL_0135b251_4_k_cu_8514b3d6_80804cuda3std6ranges3__45__cpo9iter_moveE,(_ZN39_INTERNAL_0135b251_4_k_cu_8514b3d6_80804cuda3std3__45__cpo5beginE - _ZN39_INTERNAL_0135b251_4_k_cu_8514b3d6_80804cuda3std6ranges3__45__cpo9iter_moveE)
_ZN39_INTERNAL_0135b251_4_k_cu_8514b3d6_80804cuda3std6ranges3__45__cpo9iter_moveE:
	.zero		1
	.type		_ZN39_INTERNAL_0135b251_4_k_cu_8514b3d6_80804cuda3std3__45__cpo5beginE,@object
	.size		_ZN39_INTERNAL_0135b251_4_k_cu_8514b3d6_80804cuda3std3__45__cpo5beginE,(_ZN39_INTERNAL_0135b251_4_k_cu_8514b3d6_80804cuda3std3__441_GLOBAL__N__0135b251_4_k_cu_8514b3d6_80806ignoreE - _ZN39_INTERNAL_0135b251_4_k_cu_8514b3d6_80804cuda3std3__45__cpo5beginE)
_ZN39_INTERNAL_0135b251_4_k_cu_8514b3d6_80804cuda3std3__45__cpo5beginE:
	.zero		1
	.type		_ZN39_INTERNAL_0135b251_4_k_cu_8514b3d6_80804cuda3std3__441_GLOBAL__N__0135b251_4_k_cu_8514b3d6_80806ignoreE,@object
	.size		_ZN39_INTERNAL_0135b251_4_k_cu_8514b3d6_80804cuda3std3__441_GLOBAL__N__0135b251_4_k_cu_8514b3d6_80806ignoreE,(_ZN39_INTERNAL_0135b251_4_k_cu_8514b3d6_80804cute7productE - _ZN39_INTERNAL_0135b251_4_k_cu_8514b3d6_80804cuda3std3__441_GLOBAL__N__0135b251_4_k_cu_8514b3d6_80806ignoreE)
_ZN39_INTERNAL_0135b251_4_k_cu_8514b3d6_80804cuda3std3__441_GLOBAL__N__0135b251_4_k_cu_8514b3d6_80806ignoreE:
	.zero		1
	.type		_ZN39_INTERNAL_0135b251_4_k_cu_8514b3d6_80804cute7productE,@object
	.size		_ZN39_INTERNAL_0135b251_4_k_cu_8514b3d6_80804cute7productE,(_ZN39_INTERNAL_0135b251_4_k_cu_8514b3d6_80804cuda3std3__45__cpo3endE - _ZN39_INTERNAL_0135b251_4_k_cu_8514b3d6_80804cute7productE)
_ZN39_INTERNAL_0135b251_4_k_cu_8514b3d6_80804cute7productE:
	.zero		1
	.type		_ZN39_INTERNAL_0135b251_4_k_cu_8514b3d6_80804cuda3std3__45__cpo3endE,@object
	.size		_ZN39_INTERNAL_0135b251_4_k_cu_8514b3d6_80804cuda3std3__45__cpo3endE,(_ZN39_INTERNAL_0135b251_4_k_cu_8514b3d6_80804cuda3std3__419piecewise_constructE - _ZN39_INTERNAL_0135b251_4_k_cu_8514b3d6_80804cuda3std3__45__cpo3endE)
_ZN39_INTERNAL_0135b251_4_k_cu_8514b3d6_80804cuda3std3__45__cpo3endE:
	.zero		1
	.type		_ZN39_INTERNAL_0135b251_4_k_cu_8514b3d6_80804cuda3std3__419piecewise_constructE,@object
	.size		_ZN39_INTERNAL_0135b251_4_k_cu_8514b3d6_80804cuda3std3__419piecewise_constructE,(_ZN39_INTERNAL_0135b251_4_k_cu_8514b3d6_80804cuda3std3__45__cpo4cendE - _ZN39_INTERNAL_0135b251_4_k_cu_8514b3d6_80804cuda3std3__419piecewise_constructE)
_ZN39_INTERNAL_0135b251_4_k_cu_8514b3d6_80804cuda3std3__419piecewise_constructE:
	.zero		1
	.type		_ZN39_INTERNAL_0135b251_4_k_cu_8514b3d6_80804cuda3std3__45__cpo4cendE,@object
	.size		_ZN39_INTERNAL_0135b251_4_k_cu_8514b3d6_80804cuda3std3__45__cpo4cendE,(_ZN39_INTERNAL_0135b251_4_k_cu_8514b3d6_80804cuda3std6ranges3__45__cpo4swapE - _ZN39_INTERNAL_0135b251_4_k_cu_8514b3d6_80804cuda3std3__45__cpo4cendE)
_ZN39_INTERNAL_0135b251_4_k_cu_8514b3d6_80804cuda3std3__45__cpo4cendE:
	.zero		1
	.type		_ZN39_INTERNAL_0135b251_4_k_cu_8514b3d6_80804cuda3std6ranges3__45__cpo4swapE,@object
	.size		_ZN39_INTERNAL_0135b251_4_k_cu_8514b3d6_80804cuda3std6ranges3__45__cpo4swapE,(.L_8 - _ZN39_INTERNAL_0135b251_4_k_cu_8514b3d6_80804cuda3std6ranges3__45__cpo4swapE)
_ZN39_INTERNAL_0135b251_4_k_cu_8514b3d6_80804cuda3std6ranges3__45__cpo4swapE:
	.zero		1
.L_8:


//--------------------- .nv.constant0._ZN7cutlass13device_kernelINS_4gemm6kernel13GemmUniversalIN4cute5tupleIJiiiiEEENS1_10collective13CollectiveMmaINS1_34MainloopSm90TmaGmmaWarpSpecializedILi22ENS5_IJNS4_1CILi2EEENSA_ILi1EEESC_EEENS1_35KernelTmaWarpSpecializedCooperativeEEENS5_IJNSA_ILi128EEENSA_ILi192EEENSA_ILi16EEEEEENS_10bfloat16_tENS5_IJlSC_lEEESK_SL_NS4_8TiledMMAINS4_8MMA_AtomIJNS4_4SM904GMMA28MMA_64x192x16_F32BF16BF16_SSILNSP_5MajorE0ELSR_0ELNSP_7ScaleInE1ELSS_1EEEEEENS4_6LayoutISD_NS5_IJSC_NSA_ILi0EEESW_EEEEENS5_IJNS4_10UnderscoreESZ_SZ_EEEEENS4_13SM90_TMA_LOADENS4_14ComposedLayoutINS4_7SwizzleILi1ELi4ELi3EEENS4_18smem_ptr_flag_bitsILi16EEENSV_INS5_IJNSA_ILi8EEESI_EEENS5_IJSI_SC_EEEEEEEvNS4_8identityENS4_23SM90_TMA_LOAD_MULTICASTES1C_vS1D_EENS_8epilogue10collective6detail29Sm90TmaWarpSpecializedAdapterINS1H_15DefaultEpilogueISK_SL_SL_NS1G_6thread17LinearCombinationISK_Li1EffLNS1L_9ScaleType4KindE0ELNS_15FloatRoundStyleE2ESK_EENS1_15EpilogueDefaultEEEEEvvEEEEvNT_6ParamsE --------------------------
	.section	.nv.constant0._ZN7cutlass13device_kernelINS_4gemm6kernel13GemmUniversalIN4cute5tupleIJiiiiEEENS1_10collective13CollectiveMmaINS1_34MainloopSm90TmaGmmaWarpSpecializedILi22ENS5_IJNS4_1CILi2EEENSA_ILi1EEESC_EEENS1_35KernelTmaWarpSpecializedCooperativeEEENS5_IJNSA_ILi128EEENSA_ILi192EEENSA_ILi16EEEEEENS_10bfloat16_tENS5_IJlSC_lEEESK_SL_NS4_8TiledMMAINS4_8MMA_AtomIJNS4_4SM904GMMA28MMA_64x192x16_F32BF16BF16_SSILNSP_5MajorE0ELSR_0ELNSP_7ScaleInE1ELSS_1EEEEEENS4_6LayoutISD_NS5_IJSC_NSA_ILi0EEESW_EEEEENS5_IJNS4_10UnderscoreESZ_SZ_EEEEENS4_13SM90_TMA_LOADENS4_14ComposedLayoutINS4_7SwizzleILi1ELi4ELi3EEENS4_18smem_ptr_flag_bitsILi16EEENSV_INS5_IJNSA_ILi8EEESI_EEENS5_IJSI_SC_EEEEEEEvNS4_8identityENS4_23SM90_TMA_LOAD_MULTICASTES1C_vS1D_EENS_8epilogue10collective6detail29Sm90TmaWarpSpecializedAdapterINS1H_15DefaultEpilogueISK_SL_SL_NS1G_6thread17LinearCombinationISK_Li1EffLNS1L_9ScaleType4KindE0ELNS_15FloatRoundStyleE2ESK_EENS1_15EpilogueDefaultEEEEEvvEEEEvNT_6ParamsE,"a",@progbits
	.sectionflags	@""
	.align	4
.nv.constant0._ZN7cutlass13device_kernelINS_4gemm6kernel13GemmUniversalIN4cute5tupleIJiiiiEEENS1_10collective13CollectiveMmaINS1_34MainloopSm90TmaGmmaWarpSpecializedILi22ENS5_IJNS4_1CILi2EEENSA_ILi1EEESC_EEENS1_35KernelTmaWarpSpecializedCooperativeEEENS5_IJNSA_ILi128EEENSA_ILi192EEENSA_ILi16EEEEEENS_10bfloat16_tENS5_IJlSC_lEEESK_SL_NS4_8TiledMMAINS4_8MMA_AtomIJNS4_4SM904GMMA28MMA_64x192x16_F32BF16BF16_SSILNSP_5MajorE0ELSR_0ELNSP_7ScaleInE1ELSS_1EEEEEENS4_6LayoutISD_NS5_IJSC_NSA_ILi0EEESW_EEEEENS5_IJNS4_10UnderscoreESZ_SZ_EEEEENS4_13SM90_TMA_LOADENS4_14ComposedLayoutINS4_7SwizzleILi1ELi4ELi3EEENS4_18smem_ptr_flag_bitsILi16EEENSV_INS5_IJNSA_ILi8EEESI_EEENS5_IJSI_SC_EEEEEEEvNS4_8identityENS4_23SM90_TMA_LOAD_MULTICASTES1C_vS1D_EENS_8epilogue10collective6detail29Sm90TmaWarpSpecializedAdapterINS1H_15DefaultEpilogueISK_SL_SL_NS1G_6thread17LinearCombinationISK_Li1EffLNS1L_9ScaleType4KindE0ELNS_15FloatRoundStyleE2ESK_EENS1_15EpilogueDefaultEEEEEvvEEEEvNT_6ParamsE:
	.zero		1664


//--------------------- SYMBOLS --------------------------

	.type		.nv.reservedSmem.offset0,@object
	.size		.nv.reservedSmem.offset0,0x4
	.type		__assertfail,@function
